	.target	sm_90a

	.elftype	@"ET_EXEC"


//--------------------- .note.nv.tkinfo           --------------------------
	.section	.note.nv.tkinfo,"",@"SHT_NOTE"
	.sectionflags	@"SHF_NOTE_NV_TKINFO"
	.tkinfo
        /*0018*/ 	.word	0x00000002
        /*0030*/ 	.string	""
        /*0030*/ 	.string	"ptxas"
        /*0030*/ 	.string	"Cuda compilation tools, release 13.0, V13.0.88"
        /*0030*/ 	.string	"Build cuda_13.0.r13.0/compiler.36424714_0"
        /*0030*/ 	.string	"-arch sm_90a -m 64 "



//--------------------- .note.nv.cuinfo           --------------------------
	.section	.note.nv.cuinfo,"",@"SHT_NOTE"
	.sectionflags	@"SHF_NOTE_NV_CUINFO"
        /*0018*/ 	.short	0x0002
        /*001a*/ 	.short	0x005a
        /*001c*/ 	.short	0x0082
	.zero		2


//--------------------- .nv.info                  --------------------------
	.section	.nv.info,"",@"SHT_CUDA_INFO"
	.align	4


	//----- nvinfo : EIATTR_REGCOUNT
	.align		4
        /*0000*/ 	.byte	0x04, 0x2f
        /*0002*/ 	.short	(.L_15 - .L_14)
	.align		4
.L_14:
        /*0004*/ 	.word	index@(_ZN7cutlass13device_kernelINS_4gemm6kernel13GemmUniversalIN4cute5tupleIJiiiiEEENS1_10collective13CollectiveMmaINS1_34MainloopSm90TmaGmmaWarpSpecializedILi4ENS5_IJNS4_1CILi1EEESB_SB_EEENS1_35KernelTmaWarpSpecializedCooperativeEEENS5_IJNSA_ILi128EEENSA_ILi256EEENSA_ILi32EEEEEEfNS5_IJlSB_lEEEfSJ_NS4_8TiledMMAINS4_8MMA_AtomIJNS4_4SM904GMMA30MMA_64x256x8_F32TF32TF32_SS_TNILNSN_7ScaleInE1ELSP_1EEEEEENS4_6LayoutINS5_IJNSA_ILi2EEESB_SB_EEENS5_IJSB_NSA_ILi0EEESV_EEEEENS5_IJNS4_10UnderscoreESY_SY_EEEEENS4_13SM90_TMA_LOADENS4_14ComposedLayoutINS4_7SwizzleILi3ELi4ELi3EEENS4_18smem_ptr_flag_bitsILi32EEENSS_INS5_IJNSA_ILi8EEESH_EEENS5_IJSH_SB_EEEEEEEvNS4_8identityES11_S1B_vS1C_EENS_8epilogue10collective6detail29Sm90TmaWarpSpecializedAdapterINS1F_15DefaultEpilogueIfSJ_SJ_NS1E_6thread17LinearCombinationIfLi1EffLNS1J_9ScaleType4KindE0ELNS_15FloatRoundStyleE2EfEENS1_15EpilogueDefaultEEEEEvvEEEEvNT_6ParamsE)
        /*0008*/ 	.word	0x000000a8


	//----- nvinfo : EIATTR_FRAME_SIZE
	.align		4
.L_15:
        /*000c*/ 	.byte	0x04, 0x11
        /*000e*/ 	.short	(.L_17 - .L_16)
	.align		4
.L_16:
        /*0010*/ 	.word	index@(_ZN7cutlass13device_kernelINS_4gemm6kernel13GemmUniversalIN4cute5tupleIJiiiiEEENS1_10collective13CollectiveMmaINS1_34MainloopSm90TmaGmmaWarpSpecializedILi4ENS5_IJNS4_1CILi1EEESB_SB_EEENS1_35KernelTmaWarpSpecializedCooperativeEEENS5_IJNSA_ILi128EEENSA_ILi256EEENSA_ILi32EEEEEEfNS5_IJlSB_lEEEfSJ_NS4_8TiledMMAINS4_8MMA_AtomIJNS4_4SM904GMMA30MMA_64x256x8_F32TF32TF32_SS_TNILNSN_7ScaleInE1ELSP_1EEEEEENS4_6LayoutINS5_IJNSA_ILi2EEESB_SB_EEENS5_IJSB_NSA_ILi0EEESV_EEEEENS5_IJNS4_10UnderscoreESY_SY_EEEEENS4_13SM90_TMA_LOADENS4_14ComposedLayoutINS4_7SwizzleILi3ELi4ELi3EEENS4_18smem_ptr_flag_bitsILi32EEENSS_INS5_IJNSA_ILi8EEESH_EEENS5_IJSH_SB_EEEEEEEvNS4_8identityES11_S1B_vS1C_EENS_8epilogue10collective6detail29Sm90TmaWarpSpecializedAdapterINS1F_15DefaultEpilogueIfSJ_SJ_NS1E_6thread17LinearCombinationIfLi1EffLNS1J_9ScaleType4KindE0ELNS_15FloatRoundStyleE2EfEENS1_15EpilogueDefaultEEEEEvvEEEEvNT_6ParamsE)
        /*0014*/ 	.word	0x00000000


	//----- nvinfo : EIATTR_MIN_STACK_SIZE
	.align		4
.L_17:
        /*0018*/ 	.byte	0x04, 0x12
        /*001a*/ 	.short	(.L_19 - .L_18)
	.align		4
.L_18:
        /*001c*/ 	.word	index@(_ZN7cutlass13device_kernelINS_4gemm6kernel13GemmUniversalIN4cute5tupleIJiiiiEEENS1_10collective13CollectiveMmaINS1_34MainloopSm90TmaGmmaWarpSpecializedILi4ENS5_IJNS4_1CILi1EEESB_SB_EEENS1_35KernelTmaWarpSpecializedCooperativeEEENS5_IJNSA_ILi128EEENSA_ILi256EEENSA_ILi32EEEEEEfNS5_IJlSB_lEEEfSJ_NS4_8TiledMMAINS4_8MMA_AtomIJNS4_4SM904GMMA30MMA_64x256x8_F32TF32TF32_SS_TNILNSN_7ScaleInE1ELSP_1EEEEEENS4_6LayoutINS5_IJNSA_ILi2EEESB_SB_EEENS5_IJSB_NSA_ILi0EEESV_EEEEENS5_IJNS4_10UnderscoreESY_SY_EEEEENS4_13SM90_TMA_LOADENS4_14ComposedLayoutINS4_7SwizzleILi3ELi4ELi3EEENS4_18smem_ptr_flag_bitsILi32EEENSS_INS5_IJNSA_ILi8EEESH_EEENS5_IJSH_SB_EEEEEEEvNS4_8identityES11_S1B_vS1C_EENS_8epilogue10collective6detail29Sm90TmaWarpSpecializedAdapterINS1F_15DefaultEpilogueIfSJ_SJ_NS1E_6thread17LinearCombinationIfLi1EffLNS1J_9ScaleType4KindE0ELNS_15FloatRoundStyleE2EfEENS1_15EpilogueDefaultEEEEEvvEEEEvNT_6ParamsE)
        /*0020*/ 	.word	0x00000000
.L_19:


//--------------------- .nv.compat                --------------------------
	.section	.nv.compat,"",@"SHT_CUDA_COMPAT_INFO"
	.align	4
        /*0000*/ 	.byte	0x02, 0x09, 0x01, 0x00, 0x02, 0x02, 0x04, 0x00, 0x02, 0x05, 0x05, 0x00, 0x03, 0x07, 0x01, 0x01
        /*0010*/ 	.byte	0x02, 0x03, 0x01, 0x00, 0x02, 0x06, 0x01, 0x00, 0x04, 0x0b, 0x08, 0x00, 0x00, 0x00, 0x00, 0x00
        /*0020*/ 	.byte	0x00, 0x00, 0x00, 0x00


//--------------------- .nv.info._ZN7cutlass13device_kernelINS_4gemm6kernel13GemmUniversalIN4cute5tupleIJiiiiEEENS1_10collective13CollectiveMmaINS1_34MainloopSm90TmaGmmaWarpSpecializedILi4ENS5_IJNS4_1CILi1EEESB_SB_EEENS1_35KernelTmaWarpSpecializedCooperativeEEENS5_IJNSA_ILi128EEENSA_ILi256EEENSA_ILi32EEEEEEfNS5_IJlSB_lEEEfSJ_NS4_8TiledMMAINS4_8MMA_AtomIJNS4_4SM904GMMA30MMA_64x256x8_F32TF32TF32_SS_TNILNSN_7ScaleInE1ELSP_1EEEEEENS4_6LayoutINS5_IJNSA_ILi2EEESB_SB_EEENS5_IJSB_NSA_ILi0EEESV_EEEEENS5_IJNS4_10UnderscoreESY_SY_EEEEENS4_13SM90_TMA_LOADENS4_14ComposedLayoutINS4_7SwizzleILi3ELi4ELi3EEENS4_18smem_ptr_flag_bitsILi32EEENSS_INS5_IJNSA_ILi8EEESH_EEENS5_IJSH_SB_EEEEEEEvNS4_8identityES11_S1B_vS1C_EENS_8epilogue10collective6detail29Sm90TmaWarpSpecializedAdapterINS1F_15DefaultEpilogueIfSJ_SJ_NS1E_6thread17LinearCombinationIfLi1EffLNS1J_9ScaleType4KindE0ELNS_15FloatRoundStyleE2EfEENS1_15EpilogueDefaultEEEEEvvEEEEvNT_6ParamsE --------------------------
	.section	.nv.info._ZN7cutlass13device_kernelINS_4gemm6kernel13GemmUniversalIN4cute5tupleIJiiiiEEENS1_10collective13CollectiveMmaINS1_34MainloopSm90TmaGmmaWarpSpecializedILi4ENS5_IJNS4_1CILi1EEESB_SB_EEENS1_35KernelTmaWarpSpecializedCooperativeEEENS5_IJNSA_ILi128EEENSA_ILi256EEENSA_ILi32EEEEEEfNS5_IJlSB_lEEEfSJ_NS4_8TiledMMAINS4_8MMA_AtomIJNS4_4SM904GMMA30MMA_64x256x8_F32TF32TF32_SS_TNILNSN_7ScaleInE1ELSP_1EEEEEENS4_6LayoutINS5_IJNSA_ILi2EEESB_SB_EEENS5_IJSB_NSA_ILi0EEESV_EEEEENS5_IJNS4_10UnderscoreESY_SY_EEEEENS4_13SM90_TMA_LOADENS4_14ComposedLayoutINS4_7SwizzleILi3ELi4ELi3EEENS4_18smem_ptr_flag_bitsILi32EEENSS_INS5_IJNSA_ILi8EEESH_EEENS5_IJSH_SB_EEEEEEEvNS4_8identityES11_S1B_vS1C_EENS_8epilogue10collective6detail29Sm90TmaWarpSpecializedAdapterINS1F_15DefaultEpilogueIfSJ_SJ_NS1E_6thread17LinearCombinationIfLi1EffLNS1J_9ScaleType4KindE0ELNS_15FloatRoundStyleE2EfEENS1_15EpilogueDefaultEEEEEvvEEEEvNT_6ParamsE,"",@"SHT_CUDA_INFO"
	.sectionflags	@""
	.align	4


	//----- nvinfo : EIATTR_CUDA_API_VERSION
	.align		4
        /*0000*/ 	.byte	0x04, 0x37
        /*0002*/ 	.short	(.L_21 - .L_20)
.L_20:
        /*0004*/ 	.word	0x00000082


	//----- nvinfo : EIATTR_KPARAM_INFO
	.align		4
.L_21:
        /*0008*/ 	.byte	0x04, 0x17
        /*000a*/ 	.short	(.L_23 - .L_22)
.L_22:
        /*000c*/ 	.word	0x00000000
        /*0010*/ 	.short	0x0000
        /*0012*/ 	.short	0x0070
        /*0014*/ 	.byte	0x00, 0xf0, 0x01, 0x10


	//----- nvinfo : EIATTR_SPARSE_MMA_MASK
	.align		4
.L_23:
        /*0018*/ 	.byte	0x03, 0x50
        /*001a*/ 	.short	0x0000


	//----- nvinfo : EIATTR_MAXREG_COUNT
	.align		4
        /*001c*/ 	.byte	0x03, 0x1b
        /*001e*/ 	.short	0x00a8


	//----- nvinfo : EIATTR_NUM_BARRIERS
	.align		4
        /*0020*/ 	.byte	0x02, 0x4c
        /*0022*/ 	.byte	0x01
	.zero		1


	//----- nvinfo : EIATTR_EXTERNS
	.align		4
        /*0024*/ 	.byte	0x04, 0x0f
        /*0026*/ 	.short	(.L_25 - .L_24)


	//   ....[0]....
	.align		4
.L_24:
        /*0028*/ 	.word	index@(__assertfail)


	//----- nvinfo : EIATTR_MERCURY_ISA_VERSION
	.align		4
.L_25:
        /*002c*/ 	.byte	0x03, 0x5f
        /*002e*/ 	.short	0x0101


	//----- nvinfo : EIATTR_INT_WARP_WIDE_INSTR_OFFSETS
	.align		4
        /*0030*/ 	.byte	0x04, 0x31
        /*0032*/ 	.short	(.L_27 - .L_26)


	//   ....[0]....
.L_26:
        /*0034*/ 	.word	0x000003b0


	//   ....[1]....
        /*0038*/ 	.word	0x000003e0


	//   ....[2]....
        /*003c*/ 	.word	0x000004c0


	//----- nvinfo : EIATTR_COOP_GROUP_MASK_REGIDS
	.align		4
.L_27:
        /*0040*/ 	.byte	0x04, 0x29
        /*0042*/ 	.short	(.L_29 - .L_28)


	//   ....[0]....
.L_28:
        /*0044*/ 	.word	0xffffffff


	//   ....[1]....
        /*0048*/ 	.word	0xffffffff


	//   ....[2]....
        /*004c*/ 	.word	0xffffffff


	//   ....[3]....
        /*0050*/ 	.word	0xffffffff


	//   ....[4]....
        /*0054*/ 	.word	0xffffffff


	//----- nvinfo : EIATTR_COOP_GROUP_INSTR_OFFSETS
	.align		4
.L_29:
        /*0058*/ 	.byte	0x04, 0x28
        /*005a*/ 	.short	(.L_31 - .L_30)


	//   ....[0]....
.L_30:
        /*005c*/ 	.word	0x00000060


	//   ....[1]....
        /*0060*/ 	.word	0x00000070


	//   ....[2]....
        /*0064*/ 	.word	0x00000130


	//   ....[3]....
        /*0068*/ 	.word	0x000002c0


	//   ....[4]....
        /*006c*/ 	.word	0x00000f70


	//----- nvinfo : EIATTR_REG_RECONFIG
	.align		4
.L_31:
        /*0070*/ 	.byte	0x01, 0x54
	.zero		2


	//----- nvinfo : EIATTR_SYSCALL_OFFSETS
	.align		4
        /*0074*/ 	.byte	0x04, 0x46
        /*0076*/ 	.short	(.L_33 - .L_32)


	//   ....[0]....
.L_32:
        /*0078*/ 	.word	0x00001130


	//----- nvinfo : EIATTR_MBARRIER_INSTR_OFFSETS
	.align		4
.L_33:
        /*007c*/ 	.byte	0x04, 0x39
        /*007e*/ 	.short	(.L_35 - .L_34)


	//   ....[0]....
.L_34:
        /*0080*/ 	.word	0x00000230
        /*0084*/ 	.word	0x000000ff
        /*0088*/ 	.word	0x00000000
        /*008c*/ 	.short	0x0100
        /*008e*/ 	.byte	0x08
	.zero		1


	//   ....[1]....
        /*0090*/ 	.word	0x00000240
        /*0094*/ 	.word	0x000000ff
        /*0098*/ 	.word	0x00000020
        /*009c*/ 	.short	0x0100
        /*009e*/ 	.byte	0x08
	.zero		1


	//   ....[2]....
        /*00a0*/ 	.word	0x00000250
        /*00a4*/ 	.word	0x000000ff
        /*00a8*/ 	.word	0x00000008
        /*00ac*/ 	.short	0x0100
        /*00ae*/ 	.byte	0x08
	.zero		1


	//   ....[3]....
        /*00b0*/ 	.word	0x00000260
        /*00b4*/ 	.word	0x000000ff
        /*00b8*/ 	.word	0x00000028
        /*00bc*/ 	.short	0x0100
        /*00be*/ 	.byte	0x08
	.zero		1


	//   ....[4]....
        /*00c0*/ 	.word	0x00000270
        /*00c4*/ 	.word	0x000000ff
        /*00c8*/ 	.word	0x00000010
        /*00cc*/ 	.short	0x0100
        /*00ce*/ 	.byte	0x08
	.zero		1


	//   ....[5]....
        /*00d0*/ 	.word	0x00000280
        /*00d4*/ 	.word	0x000000ff
        /*00d8*/ 	.word	0x00000030
        /*00dc*/ 	.short	0x0100
        /*00de*/ 	.byte	0x08
	.zero		1


	//   ....[6]....
        /*00e0*/ 	.word	0x00000290
        /*00e4*/ 	.word	0x000000ff
        /*00e8*/ 	.word	0x00000018
        /*00ec*/ 	.short	0x0100
        /*00ee*/ 	.byte	0x08
	.zero		1


	//   ....[7]....
        /*00f0*/ 	.word	0x000002a0
        /*00f4*/ 	.word	0x000000ff
        /*00f8*/ 	.word	0x00000038
        /*00fc*/ 	.short	0x0100
        /*00fe*/ 	.byte	0x08
	.zero		1


	//   ....[8]....
        /*0100*/ 	.word	0x00000530
        /*0104*/ 	.word	0x000000ff
        /*0108*/ 	.word	0x00000050
        /*010c*/ 	.short	0x0100
        /*010e*/ 	.byte	0x06
	.zero		1


	//   ....[9]....
        /*0110*/ 	.word	0x00000590
        /*0114*/ 	.word	0x000000ff
        /*0118*/ 	.word	0x00000058
        /*011c*/ 	.short	0x0100
        /*011e*/ 	.byte	0x06
	.zero		1


	//   ....[10]....
        /*0120*/ 	.word	0x000011b0
        /*0124*/ 	.word	0x00000003
        /*0128*/ 	.word	0x00000000
        /*012c*/ 	.short	0x010a
        /*012e*/ 	.byte	0x3f
	.zero		1


	//   ....[11]....
        /*0130*/ 	.word	0x000011f0
        /*0134*/ 	.word	0x00000003
        /*0138*/ 	.word	0x00000000
        /*013c*/ 	.short	0x010a
        /*013e*/ 	.byte	0x3f
	.zero		1


	//   ....[12]....
        /*0140*/ 	.word	0x000015c0
        /*0144*/ 	.word	0x000000ff
        /*0148*/ 	.word	0x00000000
        /*014c*/ 	.short	0x010a
        /*014e*/ 	.byte	0x08
	.zero		1


	//   ....[13]....
        /*0150*/ 	.word	0x00001600
        /*0154*/ 	.word	0x000000ff
        /*0158*/ 	.word	0x00000000
        /*015c*/ 	.short	0x010a
        /*015e*/ 	.byte	0x08
	.zero		1


	//   ....[14]....
        /*0160*/ 	.word	0x00001890
        /*0164*/ 	.word	0x000000ff
        /*0168*/ 	.word	0x00000000
        /*016c*/ 	.short	0x0101
        /*016e*/ 	.byte	0x08
	.zero		1


	//   ....[15]....
        /*0170*/ 	.word	0x00001a70
        /*0174*/ 	.word	0x000000ff
        /*0178*/ 	.word	0x00000000
        /*017c*/ 	.short	0x0101
        /*017e*/ 	.byte	0x04
	.zero		1


	//   ....[16]....
        /*0180*/ 	.word	0x000090c0
        /*0184*/ 	.word	0x0000000c
        /*0188*/ 	.word	0x00000020
        /*018c*/ 	.short	0x010a
        /*018e*/ 	.byte	0x3f
	.zero		1


	//   ....[17]....
        /*0190*/ 	.word	0x00009480
        /*0194*/ 	.word	0x00000005
        /*0198*/ 	.word	0x00000058
        /*019c*/ 	.short	0x0101
        /*019e*/ 	.byte	0x3f
	.zero		1


	//   ....[18]....
        /*01a0*/ 	.word	0x00009b80
        /*01a4*/ 	.word	0x00000007
        /*01a8*/ 	.word	0x00000000
        /*01ac*/ 	.short	0x010a
        /*01ae*/ 	.byte	0x3f
	.zero		1


	//   ....[19]....
        /*01b0*/ 	.word	0x00009c00
        /*01b4*/ 	.word	0x00000006
        /*01b8*/ 	.word	0x00000000
        /*01bc*/ 	.short	0x010a
        /*01be*/ 	.byte	0x3f
	.zero		1


	//   ....[20]....
        /*01c0*/ 	.word	0x00009c90
        /*01c4*/ 	.word	0x00000007
        /*01c8*/ 	.word	0x00000000
        /*01cc*/ 	.short	0x010a
        /*01ce*/ 	.byte	0x3f
	.zero		1


	//   ....[21]....
        /*01d0*/ 	.word	0x00009d20
        /*01d4*/ 	.word	0x00000005
        /*01d8*/ 	.word	0x00000000
        /*01dc*/ 	.short	0x010a
        /*01de*/ 	.byte	0x3f
	.zero		1


	//   ....[22]....
        /*01e0*/ 	.word	0x00009d80
        /*01e4*/ 	.word	0x00000003
        /*01e8*/ 	.word	0x00000000
        /*01ec*/ 	.short	0x010a
        /*01ee*/ 	.byte	0x3f
	.zero		1


	//   ....[23]....
        /*01f0*/ 	.word	0x00009de0
        /*01f4*/ 	.word	0x00000004
        /*01f8*/ 	.word	0x00000000
        /*01fc*/ 	.short	0x010a
        /*01fe*/ 	.byte	0x3f
	.zero		1


	//   ....[24]....
        /*0200*/ 	.word	0x00009eb0
        /*0204*/ 	.word	0x0000000c
        /*0208*/ 	.word	0x00000020
        /*020c*/ 	.short	0x010a
        /*020e*/ 	.byte	0x3f
	.zero		1


	//   ....[25]....
        /*0210*/ 	.word	0x00009f80
        /*0214*/ 	.word	0x00000007
        /*0218*/ 	.word	0x00000000
        /*021c*/ 	.short	0x010a
        /*021e*/ 	.byte	0x3f
	.zero		1


	//   ....[26]....
        /*0220*/ 	.word	0x00009fd0
        /*0224*/ 	.word	0x00000006
        /*0228*/ 	.word	0x00000000
        /*022c*/ 	.short	0x010a
        /*022e*/ 	.byte	0x3f
	.zero		1


	//   ....[27]....
        /*0230*/ 	.word	0x0000a020
        /*0234*/ 	.word	0x00000007
        /*0238*/ 	.word	0x00000000
        /*023c*/ 	.short	0x010a
        /*023e*/ 	.byte	0x3f
	.zero		1


	//----- nvinfo : EIATTR_NUM_MBARRIERS
	.align		4
.L_35:
        /*0240*/ 	.byte	0x03, 0x38
        /*0242*/ 	.short	0x000a


	//----- nvinfo : EIATTR_EXIT_INSTR_OFFSETS
	.align		4
        /*0244*/ 	.byte	0x04, 0x1c
        /*0246*/ 	.short	(.L_37 - .L_36)


	//   ....[0]....
.L_36:
        /*0248*/ 	.word	0x000005e0


	//   ....[1]....
        /*024c*/ 	.word	0x00000ea0


	//   ....[2]....
        /*0250*/ 	.word	0x00008730


	//   ....[3]....
        /*0254*/ 	.word	0x00008d60


	//   ....[4]....
        /*0258*/ 	.word	0x00009d70


	//----- nvinfo : EIATTR_MAX_THREADS
	.align		4
.L_37:
        /*025c*/ 	.byte	0x04, 0x05
        /*025e*/ 	.short	(.L_39 - .L_38)
.L_38:
        /*0260*/ 	.word	0x00000180
        /*0264*/ 	.word	0x00000001
        /*0268*/ 	.word	0x00000001


	//----- nvinfo : EIATTR_CRS_STACK_SIZE
	.align		4
.L_39:
        /*026c*/ 	.byte	0x04, 0x1e
        /*026e*/ 	.short	(.L_41 - .L_40)
.L_40:
        /*0270*/ 	.word	0x00000000


	//----- nvinfo : EIATTR_CBANK_PARAM_SIZE
	.align		4
.L_41:
        /*0274*/ 	.byte	0x03, 0x19
        /*0276*/ 	.short	0x0470


	//----- nvinfo : EIATTR_PARAM_CBANK
	.align		4
        /*0278*/ 	.byte	0x04, 0x0a
        /*027a*/ 	.short	(.L_43 - .L_42)
	.align		4
.L_42:
        /*027c*/ 	.word	index@(.nv.constant0._ZN7cutlass13device_kernelINS_4gemm6kernel13GemmUniversalIN4cute5tupleIJiiiiEEENS1_10collective13CollectiveMmaINS1_34MainloopSm90TmaGmmaWarpSpecializedILi4ENS5_IJNS4_1CILi1EEESB_SB_EEENS1_35KernelTmaWarpSpecializedCooperativeEEENS5_IJNSA_ILi128EEENSA_ILi256EEENSA_ILi32EEEEEEfNS5_IJlSB_lEEEfSJ_NS4_8TiledMMAINS4_8MMA_AtomIJNS4_4SM904GMMA30MMA_64x256x8_F32TF32TF32_SS_TNILNSN_7ScaleInE1ELSP_1EEEEEENS4_6LayoutINS5_IJNSA_ILi2EEESB_SB_EEENS5_IJSB_NSA_ILi0EEESV_EEEEENS5_IJNS4_10UnderscoreESY_SY_EEEEENS4_13SM90_TMA_LOADENS4_14ComposedLayoutINS4_7SwizzleILi3ELi4ELi3EEENS4_18smem_ptr_flag_bitsILi32EEENSS_INS5_IJNSA_ILi8EEESH_EEENS5_IJSH_SB_EEEEEEEvNS4_8identityES11_S1B_vS1C_EENS_8epilogue10collective6detail29Sm90TmaWarpSpecializedAdapterINS1F_15DefaultEpilogueIfSJ_SJ_NS1E_6thread17LinearCombinationIfLi1EffLNS1J_9ScaleType4KindE0ELNS_15FloatRoundStyleE2EfEENS1_15EpilogueDefaultEEEEEvvEEEEvNT_6ParamsE)
        /*0280*/ 	.short	0x0210
        /*0282*/ 	.short	0x0470


	//----- nvinfo : EIATTR_SW_WAR
	.align		4
.L_43:
        /*0284*/ 	.byte	0x04, 0x36
        /*0286*/ 	.short	(.L_45 - .L_44)
.L_44:
        /*0288*/ 	.word	0x00000008
.L_45:


//--------------------- .nv.callgraph             --------------------------
	.section	.nv.callgraph,"",@"SHT_CUDA_CALLGRAPH"
	.align	4
	.sectionentsize	8
	.align		4
        /*0000*/ 	.word	0x00000000
	.align		4
        /*0004*/ 	.word	0xffffffff
	.align		4
        /*0008*/ 	.word	index@(_ZN7cutlass13device_kernelINS_4gemm6kernel13GemmUniversalIN4cute5tupleIJiiiiEEENS1_10collective13CollectiveMmaINS1_34MainloopSm90TmaGmmaWarpSpecializedILi4ENS5_IJNS4_1CILi1EEESB_SB_EEENS1_35KernelTmaWarpSpecializedCooperativeEEENS5_IJNSA_ILi128EEENSA_ILi256EEENSA_ILi32EEEEEEfNS5_IJlSB_lEEEfSJ_NS4_8TiledMMAINS4_8MMA_AtomIJNS4_4SM904GMMA30MMA_64x256x8_F32TF32TF32_SS_TNILNSN_7ScaleInE1ELSP_1EEEEEENS4_6LayoutINS5_IJNSA_ILi2EEESB_SB_EEENS5_IJSB_NSA_ILi0EEESV_EEEEENS5_IJNS4_10UnderscoreESY_SY_EEEEENS4_13SM90_TMA_LOADENS4_14ComposedLayoutINS4_7SwizzleILi3ELi4ELi3EEENS4_18smem_ptr_flag_bitsILi32EEENSS_INS5_IJNSA_ILi8EEESH_EEENS5_IJSH_SB_EEEEEEEvNS4_8identityES11_S1B_vS1C_EENS_8epilogue10collective6detail29Sm90TmaWarpSpecializedAdapterINS1F_15DefaultEpilogueIfSJ_SJ_NS1E_6thread17LinearCombinationIfLi1EffLNS1J_9ScaleType4KindE0ELNS_15FloatRoundStyleE2EfEENS1_15EpilogueDefaultEEEEEvvEEEEvNT_6ParamsE)
	.align		4
        /*000c*/ 	.word	index@(__assertfail)
	.align		4
        /*0010*/ 	.word	0x00000000
	.align		4
        /*0014*/ 	.word	0xfffffffe
	.align		4
        /*0018*/ 	.word	0x00000000
	.align		4
        /*001c*/ 	.word	0xfffffffd
	.align		4
        /*0020*/ 	.word	0x00000000
	.align		4
        /*0024*/ 	.word	0xfffffffc


//--------------------- .nv.constant4             --------------------------
	.section	.nv.constant4,"a",@progbits
	.align	8
	.align		8
.nv.constant4:
        /*0000*/ 	.dword	__assertfail
	.align		8
        /*0008*/ 	.dword	__unnamed_1
	.align		8
        /*0010*/ 	.dword	_ZN40_INTERNAL_d26b188f_4_k_cu_d11b91c4_245514cuda3std3__45__cpo5beginE
	.align		8
        /*0018*/ 	.dword	_ZN40_INTERNAL_d26b188f_4_k_cu_d11b91c4_245514cuda3std3__45__cpo3endE
	.align		8
        /*0020*/ 	.dword	_ZN40_INTERNAL_d26b188f_4_k_cu_d11b91c4_245514cuda3std3__45__cpo6cbeginE
	.align		8
        /*0028*/ 	.dword	_ZN40_INTERNAL_d26b188f_4_k_cu_d11b91c4_245514cuda3std3__45__cpo4cendE
	.align		8
        /*0030*/ 	.dword	_ZN40_INTERNAL_d26b188f_4_k_cu_d11b91c4_245514cuda3std3__442_GLOBAL__N__d26b188f_4_k_cu_d11b91c4_245516ignoreE
	.align		8
        /*0038*/ 	.dword	_ZN40_INTERNAL_d26b188f_4_k_cu_d11b91c4_245514cuda3std3__419piecewise_constructE
	.align		8
        /*0040*/ 	.dword	_ZN40_INTERNAL_d26b188f_4_k_cu_d11b91c4_245514cuda3std3__48in_placeE
	.align		8
        /*0048*/ 	.dword	_ZN40_INTERNAL_d26b188f_4_k_cu_d11b91c4_245514cuda3std6ranges3__45__cpo4swapE
	.align		8
        /*0050*/ 	.dword	_ZN40_INTERNAL_d26b188f_4_k_cu_d11b91c4_245514cuda3std6ranges3__45__cpo9iter_moveE
	.align		8
        /*0058*/ 	.dword	_ZN40_INTERNAL_d26b188f_4_k_cu_d11b91c4_245514cute7productE
	.align		8
        /*0060*/ 	.dword	_ZN40_INTERNAL_d26b188f_4_k_cu_d11b91c4_245514cute1_E
	.align		8
        /*0068*/ 	.dword	$str$22
	.align		8
        /*0070*/ 	.dword	$str$23


//--------------------- .text._ZN7cutlass13device_kernelINS_4gemm6kernel13GemmUniversalIN4cute5tupleIJiiiiEEENS1_10collective13CollectiveMmaINS1_34MainloopSm90TmaGmmaWarpSpecializedILi4ENS5_IJNS4_1CILi1EEESB_SB_EEENS1_35KernelTmaWarpSpecializedCooperativeEEENS5_IJNSA_ILi128EEENSA_ILi256EEENSA_ILi32EEEEEEfNS5_IJlSB_lEEEfSJ_NS4_8TiledMMAINS4_8MMA_AtomIJNS4_4SM904GMMA30MMA_64x256x8_F32TF32TF32_SS_TNILNSN_7ScaleInE1ELSP_1EEEEEENS4_6LayoutINS5_IJNSA_ILi2EEESB_SB_EEENS5_IJSB_NSA_ILi0EEESV_EEEEENS5_IJNS4_10UnderscoreESY_SY_EEEEENS4_13SM90_TMA_LOADENS4_14ComposedLayoutINS4_7SwizzleILi3ELi4ELi3EEENS4_18smem_ptr_flag_bitsILi32EEENSS_INS5_IJNSA_ILi8EEESH_EEENS5_IJSH_SB_EEEEEEEvNS4_8identityES11_S1B_vS1C_EENS_8epilogue10collective6detail29Sm90TmaWarpSpecializedAdapterINS1F_15DefaultEpilogueIfSJ_SJ_NS1E_6thread17LinearCombinationIfLi1EffLNS1J_9ScaleType4KindE0ELNS_15FloatRoundStyleE2EfEENS1_15EpilogueDefaultEEEEEvvEEEEvNT_6ParamsE --------------------------
	.section	.text._ZN7cutlass13device_kernelINS_4gemm6kernel13GemmUniversalIN4cute5tupleIJiiiiEEENS1_10collective13CollectiveMmaINS1_34MainloopSm90TmaGmmaWarpSpecializedILi4ENS5_IJNS4_1CILi1EEESB_SB_EEENS1_35KernelTmaWarpSpecializedCooperativeEEENS5_IJNSA_ILi128EEENSA_ILi256EEENSA_ILi32EEEEEEfNS5_IJlSB_lEEEfSJ_NS4_8TiledMMAINS4_8MMA_AtomIJNS4_4SM904GMMA30MMA_64x256x8_F32TF32TF32_SS_TNILNSN_7ScaleInE1ELSP_1EEEEEENS4_6LayoutINS5_IJNSA_ILi2EEESB_SB_EEENS5_IJSB_NSA_ILi0EEESV_EEEEENS5_IJNS4_10UnderscoreESY_SY_EEEEENS4_13SM90_TMA_LOADENS4_14ComposedLayoutINS4_7SwizzleILi3ELi4ELi3EEENS4_18smem_ptr_flag_bitsILi32EEENSS_INS5_IJNSA_ILi8EEESH_EEENS5_IJSH_SB_EEEEEEEvNS4_8identityES11_S1B_vS1C_EENS_8epilogue10collective6detail29Sm90TmaWarpSpecializedAdapterINS1F_15DefaultEpilogueIfSJ_SJ_NS1E_6thread17LinearCombinationIfLi1EffLNS1J_9ScaleType4KindE0ELNS_15FloatRoundStyleE2EfEENS1_15EpilogueDefaultEEEEEvvEEEEvNT_6ParamsE,"ax",@progbits
	.align	128
.text._ZN7cutlass13device_kernelINS_4gemm6kernel13GemmUniversalIN4cute5tupleIJiiiiEEENS1_10collective13CollectiveMmaINS1_34MainloopSm90TmaGmmaWarpSpecializedILi4ENS5_IJNS4_1CILi1EEESB_SB_EEENS1_35KernelTmaWarpSpecializedCooperativeEEENS5_IJNSA_ILi128EEENSA_ILi256EEENSA_ILi32EEEEEEfNS5_IJlSB_lEEEfSJ_NS4_8TiledMMAINS4_8MMA_AtomIJNS4_4SM904GMMA30MMA_64x256x8_F32TF32TF32_SS_TNILNSN_7ScaleInE1ELSP_1EEEEEENS4_6LayoutINS5_IJNSA_ILi2EEESB_SB_EEENS5_IJSB_NSA_ILi0EEESV_EEEEENS5_IJNS4_10UnderscoreESY_SY_EEEEENS4_13SM90_TMA_LOADENS4_14ComposedLayoutINS4_7SwizzleILi3ELi4ELi3EEENS4_18smem_ptr_flag_bitsILi32EEENSS_INS5_IJNSA_ILi8EEESH_EEENS5_IJSH_SB_EEEEEEEvNS4_8identityES11_S1B_vS1C_EENS_8epilogue10collective6detail29Sm90TmaWarpSpecializedAdapterINS1F_15DefaultEpilogueIfSJ_SJ_NS1E_6thread17LinearCombinationIfLi1EffLNS1J_9ScaleType4KindE0ELNS_15FloatRoundStyleE2EfEENS1_15EpilogueDefaultEEEEEvvEEEEvNT_6ParamsE:
        .type           _ZN7cutlass13device_kernelINS_4gemm6kernel13GemmUniversalIN4cute5tupleIJiiiiEEENS1_10collective13CollectiveMmaINS1_34MainloopSm90TmaGmmaWarpSpecializedILi4ENS5_IJNS4_1CILi1EEESB_SB_EEENS1_35KernelTmaWarpSpecializedCooperativeEEENS5_IJNSA_ILi128EEENSA_ILi256EEENSA_ILi32EEEEEEfNS5_IJlSB_lEEEfSJ_NS4_8TiledMMAINS4_8MMA_AtomIJNS4_4SM904GMMA30MMA_64x256x8_F32TF32TF32_SS_TNILNSN_7ScaleInE1ELSP_1EEEEEENS4_6LayoutINS5_IJNSA_ILi2EEESB_SB_EEENS5_IJSB_NSA_ILi0EEESV_EEEEENS5_IJNS4_10UnderscoreESY_SY_EEEEENS4_13SM90_TMA_LOADENS4_14ComposedLayoutINS4_7SwizzleILi3ELi4ELi3EEENS4_18smem_ptr_flag_bitsILi32EEENSS_INS5_IJNSA_ILi8EEESH_EEENS5_IJSH_SB_EEEEEEEvNS4_8identityES11_S1B_vS1C_EENS_8epilogue10collective6detail29Sm90TmaWarpSpecializedAdapterINS1F_15DefaultEpilogueIfSJ_SJ_NS1E_6thread17LinearCombinationIfLi1EffLNS1J_9ScaleType4KindE0ELNS_15FloatRoundStyleE2EfEENS1_15EpilogueDefaultEEEEEvvEEEEvNT_6ParamsE,@function
        .size           _ZN7cutlass13device_kernelINS_4gemm6kernel13GemmUniversalIN4cute5tupleIJiiiiEEENS1_10collective13CollectiveMmaINS1_34MainloopSm90TmaGmmaWarpSpecializedILi4ENS5_IJNS4_1CILi1EEESB_SB_EEENS1_35KernelTmaWarpSpecializedCooperativeEEENS5_IJNSA_ILi128EEENSA_ILi256EEENSA_ILi32EEEEEEfNS5_IJlSB_lEEEfSJ_NS4_8TiledMMAINS4_8MMA_AtomIJNS4_4SM904GMMA30MMA_64x256x8_F32TF32TF32_SS_TNILNSN_7ScaleInE1ELSP_1EEEEEENS4_6LayoutINS5_IJNSA_ILi2EEESB_SB_EEENS5_IJSB_NSA_ILi0EEESV_EEEEENS5_IJNS4_10UnderscoreESY_SY_EEEEENS4_13SM90_TMA_LOADENS4_14ComposedLayoutINS4_7SwizzleILi3ELi4ELi3EEENS4_18smem_ptr_flag_bitsILi32EEENSS_INS5_IJNSA_ILi8EEESH_EEENS5_IJSH_SB_EEEEEEEvNS4_8identityES11_S1B_vS1C_EENS_8epilogue10collective6detail29Sm90TmaWarpSpecializedAdapterINS1F_15DefaultEpilogueIfSJ_SJ_NS1E_6thread17LinearCombinationIfLi1EffLNS1J_9ScaleType4KindE0ELNS_15FloatRoundStyleE2EfEENS1_15EpilogueDefaultEEEEEvvEEEEvNT_6ParamsE,(.L_x_322 - _ZN7cutlass13device_kernelINS_4gemm6kernel13GemmUniversalIN4cute5tupleIJiiiiEEENS1_10collective13CollectiveMmaINS1_34MainloopSm90TmaGmmaWarpSpecializedILi4ENS5_IJNS4_1CILi1EEESB_SB_EEENS1_35KernelTmaWarpSpecializedCooperativeEEENS5_IJNSA_ILi128EEENSA_ILi256EEENSA_ILi32EEEEEEfNS5_IJlSB_lEEEfSJ_NS4_8TiledMMAINS4_8MMA_AtomIJNS4_4SM904GMMA30MMA_64x256x8_F32TF32TF32_SS_TNILNSN_7ScaleInE1ELSP_1EEEEEENS4_6LayoutINS5_IJNSA_ILi2EEESB_SB_EEENS5_IJSB_NSA_ILi0EEESV_EEEEENS5_IJNS4_10UnderscoreESY_SY_EEEEENS4_13SM90_TMA_LOADENS4_14ComposedLayoutINS4_7SwizzleILi3ELi4ELi3EEENS4_18smem_ptr_flag_bitsILi32EEENSS_INS5_IJNSA_ILi8EEESH_EEENS5_IJSH_SB_EEEEEEEvNS4_8identityES11_S1B_vS1C_EENS_8epilogue10collective6detail29Sm90TmaWarpSpecializedAdapterINS1F_15DefaultEpilogueIfSJ_SJ_NS1E_6thread17LinearCombinationIfLi1EffLNS1J_9ScaleType4KindE0ELNS_15FloatRoundStyleE2EfEENS1_15EpilogueDefaultEEEEEvvEEEEvNT_6ParamsE)
        .other          _ZN7cutlass13device_kernelINS_4gemm6kernel13GemmUniversalIN4cute5tupleIJiiiiEEENS1_10collective13CollectiveMmaINS1_34MainloopSm90TmaGmmaWarpSpecializedILi4ENS5_IJNS4_1CILi1EEESB_SB_EEENS1_35KernelTmaWarpSpecializedCooperativeEEENS5_IJNSA_ILi128EEENSA_ILi256EEENSA_ILi32EEEEEEfNS5_IJlSB_lEEEfSJ_NS4_8TiledMMAINS4_8MMA_AtomIJNS4_4SM904GMMA30MMA_64x256x8_F32TF32TF32_SS_TNILNSN_7ScaleInE1ELSP_1EEEEEENS4_6LayoutINS5_IJNSA_ILi2EEESB_SB_EEENS5_IJSB_NSA_ILi0EEESV_EEEEENS5_IJNS4_10UnderscoreESY_SY_EEEEENS4_13SM90_TMA_LOADENS4_14ComposedLayoutINS4_7SwizzleILi3ELi4ELi3EEENS4_18smem_ptr_flag_bitsILi32EEENSS_INS5_IJNSA_ILi8EEESH_EEENS5_IJSH_SB_EEEEEEEvNS4_8identityES11_S1B_vS1C_EENS_8epilogue10collective6detail29Sm90TmaWarpSpecializedAdapterINS1F_15DefaultEpilogueIfSJ_SJ_NS1E_6thread17LinearCombinationIfLi1EffLNS1J_9ScaleType4KindE0ELNS_15FloatRoundStyleE2EfEENS1_15EpilogueDefaultEEEEEvvEEEEvNT_6ParamsE,@"STO_CUDA_ENTRY STV_DEFAULT"
_ZN7cutlass13device_kernelINS_4gemm6kernel13GemmUniversalIN4cute5tupleIJiiiiEEENS1_10collective13CollectiveMmaINS1_34MainloopSm90TmaGmmaWarpSpecializedILi4ENS5_IJNS4_1CILi1EEESB_SB_EEENS1_35KernelTmaWarpSpecializedCooperativeEEENS5_IJNSA_ILi128EEENSA_ILi256EEENSA_ILi32EEEEEEfNS5_IJlSB_lEEEfSJ_NS4_8TiledMMAINS4_8MMA_AtomIJNS4_4SM904GMMA30MMA_64x256x8_F32TF32TF32_SS_TNILNSN_7ScaleInE1ELSP_1EEEEEENS4_6LayoutINS5_IJNSA_ILi2EEESB_SB_EEENS5_IJSB_NSA_ILi0EEESV_EEEEENS5_IJNS4_10UnderscoreESY_SY_EEEEENS4_13SM90_TMA_LOADENS4_14ComposedLayoutINS4_7SwizzleILi3ELi4ELi3EEENS4_18smem_ptr_flag_bitsILi32EEENSS_INS5_IJNSA_ILi8EEESH_EEENS5_IJSH_SB_EEEEEEEvNS4_8identityES11_S1B_vS1C_EENS_8epilogue10collective6detail29Sm90TmaWarpSpecializedAdapterINS1F_15DefaultEpilogueIfSJ_SJ_NS1E_6thread17LinearCombinationIfLi1EffLNS1J_9ScaleType4KindE0ELNS_15FloatRoundStyleE2EfEENS1_15EpilogueDefaultEEEEEvvEEEEvNT_6ParamsE:
[----:B------:R-:W0:Y:S01]  /*0000*/  LDC R1, c[0x0][0x28] ;  /* 0x00000a00ff017b82 */ /* 0x000e220000000800 */
[----:B------:R-:W1:Y:S01]  /*0010*/  S2R R18, SR_TID.X ;  /* 0x0000000000127919 */ /* 0x000e620000002100 */
[----:B------:R-:W-:Y:S01]  /*0020*/  ELECT P0, URZ, PT ;  /* 0x00000000003f782f */ /* 0x000fe20003800000 */
[----:B------:R-:W-:Y:S01]  /*0030*/  BSSY B0, `(.L_x_0) ;  /* 0x000000f000007945 */ /* 0x000fe20003800000 */
[--C-:B-1----:R-:W-:Y:S02]  /*0040*/  SHF.R.U32.HI R0, RZ, 0x5, R18.reuse ;  /* 0x00000005ff007819 */ /* 0x102fe40000011612 */
[----:B------:R-:W-:-:S03]  /*0050*/  SHF.R.U32.HI R22, RZ, 0x7, R18 ;  /* 0x00000007ff167819 */ /* 0x000fc60000011612 */
[----:B------:R-:W1:Y:S04]  /*0060*/  SHFL.IDX PT, R5, R0, RZ, 0x1f ;  /* 0x00001fff00057589 */ /* 0x000e6800000e0000 */
[----:B------:R2:W3:Y:S01]  /*0070*/  SHFL.IDX PT, R8, R22, RZ, 0x1f ;  /* 0x00001fff16087589 */ /* 0x0004e200000e0000 */
[----:B-1----:R-:W-:-:S13]  /*0080*/  ISETP.NE.OR P0, PT, R5, RZ, !P0 ;  /* 0x000000ff0500720c */ /* 0x002fda0004705670 */
[----:B0-23--:R-:W-:Y:S05]  /*0090*/  @P0 BRA `(.L_x_1) ;  /* 0x0000000000200947 */ /* 0x00dfea0003800000 */
[----:B------:R-:W-:Y:S02]  /*00a0*/  ULDC.64 UR4, c[0x0][0x198] ;  /* 0x0000660000047ab9 */ /* 0x000fe40000000a00 */
[----:B------:R-:W-:Y:S02]  /*00b0*/  UIADD3 UR6, UP0, UR4, 0xf0, URZ ;  /* 0x000000f004067890 */ /* 0x000fe4000ff1e03f */
[----:B------:R-:W-:Y:S02]  /*00c0*/  UIADD3 UR4, UP1, UR4, 0x1f0, URZ ;  /* 0x000001f004047890 */ /* 0x000fe4000ff3e03f */
[----:B------:R-:W-:Y:S02]  /*00d0*/  UIADD3.X UR7, URZ, UR5, URZ, UP0, !UPT ;  /* 0x000000053f077290 */ /* 0x000fe400087fe43f */
[----:B------:R-:W-:-:S07]  /*00e0*/  UIADD3.X UR5, URZ, UR5, URZ, UP1, !UPT ;  /* 0x000000053f057290 */ /* 0x000fce0008ffe43f */
[----:B------:R0:W-:Y:S02]  /*00f0*/  UTMACCTL.PF [UR6] ;  /* 0x00000000060079b9 */ /* 0x0001e40008040000 */
[----:B------:R0:W-:Y:S02]  /*0100*/  UTMACCTL.PF [UR4] ;  /* 0x00000000040079b9 */ /* 0x0001e40008040000 */
[----:B0-----:R-:W-:Y:S01]  /*0110*/  NOP ;  /* 0x0000000000007918 */ /* 0x001fe20000000000 */
.L_x_1:
[----:B------:R-:W-:Y:S05]  /*0120*/  BSYNC B0 ;  /* 0x0000000000007941 */ /* 0x000fea0003800000 */
.L_x_0:
[----:B------:R-:W0:Y:S02]  /*0130*/  SHFL.IDX PT, R2, R0, RZ, 0x1f ;  /* 0x00001fff00027589 */ /* 0x000e2400000e0000 */
[----:B0-----:R-:W-:-:S13]  /*0140*/  ISETP.NE.AND P0, PT, R2, RZ, PT ;  /* 0x000000ff0200720c */ /* 0x001fda0003f05270 */
[----:B------:R-:W-:Y:S05]  /*0150*/  @P0 BRA `(.L_x_2) ;  /* 0x0000000000580947 */ /* 0x000fea0003800000 */
[----:B------:R-:W0:Y:S01]  /*0160*/  S2UR UR8, SR_CgaCtaId ;  /* 0x00000000000879c3 */ /* 0x000e220000008800 */
[----:B------:R-:W-:Y:S01]  /*0170*/  UMOV UR4, 0x400 ;  /* 0x0000040000047882 */ /* 0x000fe20000000000 */
[----:B------:R-:W-:Y:S01]  /*0180*/  UMOV UR5, 0x1 ;  /* 0x0000000100057882 */ /* 0x000fe20000000000 */
[----:B------:R-:W-:Y:S01]  /*0190*/  UMOV UR6, 0x100 ;  /* 0x0000010000067882 */ /* 0x000fe20000000000 */
[----:B------:R-:W-:Y:S01]  /*01a0*/  ELECT P0, URZ, PT ;  /* 0x00000000003f782f */ /* 0x000fe20003800000 */
[----:B------:R-:W-:-:S04]  /*01b0*/  UIADD3 UR6, -UR6, 0x100000, URZ ;  /* 0x0010000006067890 */ /* 0x000fc8000fffe13f */
[----:B------:R-:W-:Y:S02]  /*01c0*/  USHF.L.U32 UR7, UR6, 0xb, URZ ;  /* 0x0000000b06077899 */ /* 0x000fe4000800063f */
[----:B------:R-:W-:Y:S02]  /*01d0*/  USHF.L.U32 UR6, UR6, 0x1, URZ ;  /* 0x0000000106067899 */ /* 0x000fe4000800063f */
[----:B0-----:R-:W-:Y:S02]  /*01e0*/  ULEA UR8, UR8, UR4, 0x18 ;  /* 0x0000000408087291 */ /* 0x001fe4000f8ec03f */
[----:B------:R-:W-:-:S04]  /*01f0*/  UIADD3 UR4, -UR5, 0x100000, URZ ;  /* 0x0010000005047890 */ /* 0x000fc8000fffe13f */
[----:B------:R-:W-:Y:S02]  /*0200*/  USHF.L.U32 UR5, UR4, 0xb, URZ ;  /* 0x0000000b04057899 */ /* 0x000fe4000800063f */
[----:B------:R-:W-:Y:S01]  /*0210*/  USHF.L.U32 UR4, UR4, 0x1, URZ ;  /* 0x0000000104047899 */ /* 0x000fe2000800063f */
[----:B------:R-:W0:Y:S11]  /*0220*/  FENCE.VIEW.ASYNC.S ;  /* 0x00000000000073c6 */ /* 0x000e360000000000 */
[----:B0-----:R0:W1:Y:S01]  /*0230*/  SYNCS.EXCH.64 URZ, [UR8], UR4 ;  /* 0x00000004083f75b2 */ /* 0x0010620008000100 */
[----:B------:R0:W2:Y:S01]  /*0240*/  SYNCS.EXCH.64 URZ, [UR8+0x20], UR6 ;  /* 0x00002006083f75b2 */ /* 0x0000a20008000100 */
[----:B------:R0:W3:Y:S01]  /*0250*/  SYNCS.EXCH.64 URZ, [UR8+0x8], UR4 ;  /* 0x00000804083f75b2 */ /* 0x0000e20008000100 */
[----:B------:R0:W4:Y:S01]  /*0260*/  SYNCS.EXCH.64 URZ, [UR8+0x28], UR6 ;  /* 0x00002806083f75b2 */ /* 0x0001220008000100 */
[----:B------:R0:W0:Y:S01]  /*0270*/  SYNCS.EXCH.64 URZ, [UR8+0x10], UR4 ;  /* 0x00001004083f75b2 */ /* 0x0000220008000100 */
[----:B------:R0:W0:Y:S01]  /*0280*/  SYNCS.EXCH.64 URZ, [UR8+0x30], UR6 ;  /* 0x00003006083f75b2 */ /* 0x0000220008000100 */
[----:B------:R0:W0:Y:S01]  /*0290*/  SYNCS.EXCH.64 URZ, [UR8+0x18], UR4 ;  /* 0x00001804083f75b2 */ /* 0x0000220008000100 */
[----:B------:R0:W0:Y:S01]  /*02a0*/  SYNCS.EXCH.64 URZ, [UR8+0x38], UR6 ;  /* 0x00003806083f75b2 */ /* 0x0000220008000100 */
[----:B------:R-:W-:Y:S01]  /*02b0*/  NOP ;  /* 0x0000000000007918 */ /* 0x000fe20000000000 */
.L_x_2:
[----:B------:R-:W5:Y:S01]  /*02c0*/  SHFL.IDX PT, R0, R0, RZ, 0x1f ;  /* 0x00001fff00007589 */ /* 0x000f6200000e0000 */
[----:B------:R-:W-:Y:S01]  /*02d0*/  ELECT P0, URZ, PT ;  /* 0x00000000003f782f */ /* 0x000fe20003800000 */
[----:B------:R-:W1:Y:S01]  /*02e0*/  LDC R2, c[0x0][0x65c] ;  /* 0x00019700ff027b82 */ /* 0x000e620000000800 */
[----:B------:R-:W-:Y:S01]  /*02f0*/  SHF.R.S32.HI R6, RZ, 0x1f, R5 ;  /* 0x0000001fff067819 */ /* 0x000fe20000011405 */
[----:B------:R-:W2:Y:S01]  /*0300*/  S2R R3, SR_CTAID.Y ;  /* 0x0000000000037919 */ /* 0x000ea20000002600 */
[----:B0-----:R-:W-:Y:S01]  /*0310*/  UMOV UR4, 0x20 ;  /* 0x0000002000047882 */ /* 0x001fe20000000000 */
[----:B------:R-:W-:Y:S01]  /*0320*/  ISETP.NE.AND P2, PT, R8, RZ, PT ;  /* 0x000000ff0800720c */ /* 0x000fe20003f45270 */
[----:B------:R-:W-:Y:S01]  /*0330*/  NOP ;  /* 0x0000000000007918 */ /* 0x000fe20000000000 */
[----:B------:R-:W0:Y:S01]  /*0340*/  S2R R4, SR_CTAID.X ;  /* 0x0000000000047919 */ /* 0x000e220000002500 */
[----:B------:R-:W-:Y:S01]  /*0350*/  LEA.HI R6, R6, R5, RZ, 0x2 ;  /* 0x0000000506067211 */ /* 0x000fe200078f10ff */
[----:B------:R-:W-:Y:S01]  /*0360*/  NOP ;  /* 0x0000000000007918 */ /* 0x000fe20000000000 */
[----:B-----5:R-:W-:-:S02]  /*0370*/  ISETP.NE.OR P0, PT, R0, RZ, !P0 ;  /* 0x000000ff0000720c */ /* 0x020fc40004705670 */
[----:B-1----:R-:W-:-:S04]  /*0380*/  ISETP.NE.AND P3, PT, R2, 0x1, PT ;  /* 0x000000010200780c */ /* 0x002fc80003f65270 */
[----:B------:R-:W-:Y:S02]  /*0390*/  P2R R0, PR, RZ, 0x8 ;  /* 0x00000008ff007803 */ /* 0x000fe40000000000 */
[----:B------:R-:W-:-:S05]  /*03a0*/  LOP3.LUT R0, R6, 0xfffffffc, RZ, 0xc0, !PT ;  /* 0xfffffffc06007812 */ /* 0x000fca00078ec0ff */
[----:B------:R-:W-:Y:S01]  /*03b0*/  VOTEU.ALL UP0, P0 ;  /* 0x00000000003f7886 */ /* 0x000fe20000000000 */
[----:B------:R-:W-:Y:S01]  /*03c0*/  IMAD.IADD R0, R5, 0x1, -R0 ;  /* 0x0000000105007824 */ /* 0x000fe200078e0a00 */
[----:B------:R-:W0:Y:S01]  /*03d0*/  @P3 LDC R17, c[0x0][0x10] ;  /* 0x00000400ff113b82 */ /* 0x000e220000000800 */
[----:B------:R-:W-:Y:S01]  /*03e0*/  VOTEU.ALL UP1, P0 ;  /* 0x00000000003f7886 */ /* 0x000fe20000020000 */
[----:B--2---:R-:W-:Y:S01]  /*03f0*/  @P3 IMAD.MOV.U32 R6, RZ, RZ, R3 ;  /* 0x000000ffff063224 */ /* 0x004fe200078e0003 */
[----:B------:R-:W-:Y:S01]  /*0400*/  @!UP0 UMOV UR6, 0x400 ;  /* 0x0000040000068882 */ /* 0x000fe20000000000 */
[----:B------:R-:W-:-:S04]  /*0410*/  @!UP0 UIADD3 UR4, -UR4, 0x100000, URZ ;  /* 0x0010000004048890 */ /* 0x000fc8000fffe13f */
[----:B------:R-:W-:Y:S02]  /*0420*/  @!UP0 USHF.L.U32 UR5, UR4, 0xb, URZ ;  /* 0x0000000b04058899 */ /* 0x000fe4000800063f */
[----:B------:R-:W-:Y:S01]  /*0430*/  @!UP0 USHF.L.U32 UR4, UR4, 0x1, URZ ;  /* 0x0000000104048899 */ /* 0x000fe2000800063f */
[----:B------:R-:W-:Y:S02]  /*0440*/  @P3 IMAD.MOV.U32 R7, RZ, RZ, RZ ;  /* 0x000000ffff073224 */ /* 0x000fe400078e00ff */
[----:B------:R-:W-:Y:S01]  /*0450*/  IMAD.MOV.U32 R5, RZ, RZ, RZ ;  /* 0x000000ffff057224 */ /* 0x000fe200078e00ff */
[----:B------:R-:W1:Y:S01]  /*0460*/  @!UP0 S2UR UR7, SR_CgaCtaId ;  /* 0x00000000000789c3 */ /* 0x000e620000008800 */
[----:B------:R-:W-:-:S07]  /*0470*/  @P3 IMAD.MOV.U32 R11, RZ, RZ, RZ ;  /* 0x000000ffff0b3224 */ /* 0x000fce00078e00ff */
[----:B------:R-:W2:Y:S01]  /*0480*/  @!P3 LDC R9, c[0x0][0xc] ;  /* 0x00000300ff09bb82 */ /* 0x000ea20000000800 */
[----:B0-----:R-:W-:-:S04]  /*0490*/  @P3 IMAD.WIDE.U32 R16, R4, R17, R6 ;  /* 0x0000001104103225 */ /* 0x001fc800078e0006 */
[----:B------:R-:W-:Y:S01]  /*04a0*/  @P3 IMAD.IADD R17, R17, 0x1, R11 ;  /* 0x0000000111113824 */ /* 0x000fe200078e020b */
[----:B-1----:R-:W-:Y:S01]  /*04b0*/  @!UP0 ULEA UR6, UR7, UR6, 0x18 ;  /* 0x0000000607068291 */ /* 0x002fe2000f8ec03f */
[----:B------:R-:W-:Y:S01]  /*04c0*/  VOTEU.ALL UP0, P0 ;  /* 0x00000000003f7886 */ /* 0x000fe20000000000 */
[----:B------:R-:W-:-:S04]  /*04d0*/  ISETP.NE.AND P0, PT, R0, 0x3, PT ;  /* 0x000000030000780c */ /* 0x000fc80003f05270 */
[----:B------:R-:W-:Y:S01]  /*04e0*/  ISETP.EQ.OR P0, PT, R0, RZ, !P0 ;  /* 0x000000ff0000720c */ /* 0x000fe20004702670 */
[----:B--2---:R-:W-:-:S03]  /*04f0*/  @!P3 IMAD.WIDE.U32 R6, R9, R3, R4 ;  /* 0x000000030906b225 */ /* 0x004fc600078e0004 */
[C---:B------:R-:W-:Y:S01]  /*0500*/  ISETP.EQ.AND P0, PT, R8.reuse, RZ, P0 ;  /* 0x000000ff0800720c */ /* 0x040fe20000702270 */
[----:B------:R-:W-:Y:S01]  /*0510*/  VIADD R8, R8, 0xffffffff ;  /* 0xffffffff08087836 */ /* 0x000fe20000000000 */
[----:B------:R-:W0:Y:S02]  /*0520*/  FENCE.VIEW.ASYNC.S ;  /* 0x00000000000073c6 */ /* 0x000e240000000000 */
[----:B0-----:R0:W3:Y:S01]  /*0530*/  @!UP0 SYNCS.EXCH.64 URZ, [UR6+0x50], UR4 ;  /* 0x00005004063f85b2 */ /* 0x0010e20008000100 */
[----:B------:R-:W-:Y:S01]  /*0540*/  @!P3 IMAD.MOV.U32 R16, RZ, RZ, R6 ;  /* 0x000000ffff10b224 */ /* 0x000fe200078e0006 */
[----:B------:R-:W-:Y:S01]  /*0550*/  SEL R19, RZ, 0x1, !P0 ;  /* 0x00000001ff137807 */ /* 0x000fe20004000000 */
[----:B------:R-:W-:Y:S01]  /*0560*/  @!P3 IMAD.MOV.U32 R17, RZ, RZ, R7 ;  /* 0x000000ffff11b224 */ /* 0x000fe200078e0007 */
[----:B------:R-:W-:-:S04]  /*0570*/  ISETP.GE.U32.AND P1, PT, R8, 0x2, PT ;  /* 0x000000020800780c */ /* 0x000fc80003f26070 */
[----:B------:R-:W-:Y:S01]  /*0580*/  SEL R19, R19, 0x2, P1 ;  /* 0x0000000213137807 */ /* 0x000fe20000800000 */
[----:B------:R0:W3:Y:S01]  /*0590*/  @!UP1 SYNCS.EXCH.64 URZ, [UR6+0x58], UR4 ;  /* 0x00005804063f95b2 */ /* 0x0000e20008000100 */
[----:B------:R-:W-:Y:S01]  /*05a0*/  NOP ;  /* 0x0000000000007918 */ /* 0x000fe20000000000 */
[----:B---34-:R-:W-:Y:S06]  /*05b0*/  BAR.SYNC.DEFER_BLOCKING 0x0 ;  /* 0x0000000000007b1d */ /* 0x018fec0000010000 */
[----:B------:R-:W-:Y:S05]  /*05c0*/  @!P2 BRA `(.L_x_3) ;  /* 0x00000080005ca947 */ /* 0x000fea0003800000 */
[----:B------:R-:W-:-:S13]  /*05d0*/  ISETP.GT.U32.AND P0, PT, R8, 0x1, PT ;  /* 0x000000010800780c */ /* 0x000fda0003f04070 */
[----:B0-----:R-:W-:Y:S05]  /*05e0*/  @P0 EXIT ;  /* 0x000000000000094d */ /* 0x001fea0003800000 */
[----:B------:R-:W-:Y:S01]  /*05f0*/  ULDC.64 UR4, c[0x0][0x650] ;  /* 0x0001940000047ab9 */ /* 0x000fe20000000a00 */
[----:B------:R-:W-:Y:S01]  /*0600*/  PRMT R0, RZ, 0x7610, R0 ;  /* 0x00007610ff007816 */ /* 0x000fe20000000000 */
[----:B------:R-:W-:Y:S01]  /*0610*/  IMAD.MOV.U32 R153, RZ, RZ, -0x1 ;  /* 0xffffffffff997424 */ /* 0x000fe200078e00ff */
[----:B------:R-:W-:Y:S01]  /*0620*/  ISETP.GE.U32.AND P0, PT, R16, UR4, PT ;  /* 0x0000000410007c0c */ /* 0x000fe2000bf06070 */
[----:B------:R-:W-:Y:S02]  /*0630*/  IMAD.MOV.U32 R152, RZ, RZ, -0x1 ;  /* 0xffffffffff987424 */ /* 0x000fe400078e00ff */
[----:B------:R-:W-:Y:S01]  /*0640*/  IMAD.MOV.U32 R23, RZ, RZ, -0x1 ;  /* 0xffffffffff177424 */ /* 0x000fe200078e00ff */
[----:B------:R-:W-:-:S13]  /*0650*/  ISETP.GE.U32.AND.EX P0, PT, R17, UR5, PT, P0 ;  /* 0x0000000511007c0c */ /* 0x000fda000bf06100 */
[----:B------:R-:W-:Y:S05]  /*0660*/  @P0 BRA `(.L_x_4) ;  /* 0x0000000400540947 */ /* 0x000fea0003800000 */
[----:B------:R-:W0:Y:S01]  /*0670*/  LDC.64 R14, c[0x0][0x628] ;  /* 0x00018a00ff0e7b82 */ /* 0x000e220000000a00 */
[----:B------:R-:W-:Y:S02]  /*0680*/  IMAD.MOV.U32 R6, RZ, RZ, R16 ;  /* 0x000000ffff067224 */ /* 0x000fe400078e0010 */
[----:B------:R-:W-:-:S05]  /*0690*/  IMAD.MOV.U32 R7, RZ, RZ, R17 ;  /* 0x000000ffff077224 */ /* 0x000fca00078e0011 */
[----:B------:R-:W1:Y:S08]  /*06a0*/  LDC R0, c[0x0][0x630] ;  /* 0x00018c00ff007b82 */ /* 0x000e700000000800 */
[----:B------:R-:W2:Y:S01]  /*06b0*/  LDC.64 R20, c[0x0][0x620] ;  /* 0x00018800ff147b82 */ /* 0x000ea20000000a00 */
[----:B0-----:R-:W-:-:S04]  /*06c0*/  ISETP.NE.U32.AND P0, PT, R14, RZ, PT ;  /* 0x000000ff0e00720c */ /* 0x001fc80003f05070 */
[----:B------:R-:W-:-:S13]  /*06d0*/  ISETP.NE.AND.EX P0, PT, R15, RZ, PT, P0 ;  /* 0x000000ff0f00720c */ /* 0x000fda0003f05300 */
[----:B-12---:R-:W-:Y:S05]  /*06e0*/  @!P0 BRA `(.L_x_5) ;  /* 0x0000000000288947 */ /* 0x006fea0003800000 */
[----:B------:R-:W0:Y:S02]  /*06f0*/  LDC R11, c[0x0][0x634] ;  /* 0x00018d00ff0b7b82 */ /* 0x000e240000000800 */
[----:B0-----:R-:W-:-:S05]  /*0700*/  IADD3 R11, P0, R16, R11, RZ ;  /* 0x0000000b100b7210 */ /* 0x001fca0007f1e0ff */
[----:B------:R-:W-:-:S04]  /*0710*/  IMAD.X R13, RZ, RZ, R17, P0 ;  /* 0x000000ffff0d7224 */ /* 0x000fc800000e0611 */
[----:B------:R-:W-:-:S04]  /*0720*/  IMAD.WIDE.U32 R6, R13, R14, RZ ;  /* 0x0000000e0d067225 */ /* 0x000fc800078e00ff */
[----:B------:R-:W-:-:S04]  /*0730*/  IMAD.WIDE.U32 R8, P0, R11, R15, R6 ;  /* 0x0000000f0b087225 */ /* 0x000fc80007800006 */
[----:B------:R-:W-:-:S04]  /*0740*/  IMAD.WIDE.U32 R6, R11, R14, RZ ;  /* 0x0000000e0b067225 */ /* 0x000fc800078e00ff */
[----:B------:R-:W-:Y:S01]  /*0750*/  IMAD.X R11, RZ, RZ, RZ, P0 ;  /* 0x000000ffff0b7224 */ /* 0x000fe200000e06ff */
[----:B------:R-:W-:Y:S01]  /*0760*/  IADD3 RZ, P0, R7, R8, RZ ;  /* 0x0000000807ff7210 */ /* 0x000fe20007f1e0ff */
[----:B------:R-:W-:-:S04]  /*0770*/  IMAD.MOV.U32 R10, RZ, RZ, R9 ;  /* 0x000000ffff0a7224 */ /* 0x000fc800078e0009 */
[----:B------:R-:W-:-:S08]  /*0780*/  IMAD.WIDE.U32.X R6, R13, R15, R10, P0 ;  /* 0x0000000f0d067225 */ /* 0x000fd000000e040a */
.L_x_5:
[-CC-:B------:R-:W-:Y:S01]  /*0790*/  SHF.R.U64 R23, R6, R0.reuse, R7.reuse ;  /* 0x0000000006177219 */ /* 0x180fe20000001207 */
[----:B------:R-:W0:Y:S01]  /*07a0*/  LDC R10, c[0x0][0x618] ;  /* 0x00018600ff0a7b82 */ /* 0x000e220000000800 */
[----:B------:R-:W-:Y:S01]  /*07b0*/  SHF.R.U32.HI R5, RZ, R0, R7 ;  /* 0x00000000ff057219 */ /* 0x000fe20000011607 */
[----:B------:R-:W-:Y:S01]  /*07c0*/  ULDC UR4, c[0x0][0x150] ;  /* 0x0000540000047ab9 */ /* 0x000fe20000000800 */
[----:B------:R-:W-:Y:S02]  /*07d0*/  IADD3 R9, P0, RZ, -R23, RZ ;  /* 0x80000017ff097210 */ /* 0x000fe40007f1e0ff */
[----:B------:R-:W-:-:S03]  /*07e0*/  I2FP.F32.U32 R0, R4 ;  /* 0x0000000400007245 */ /* 0x000fc60000201000 */
[----:B------:R-:W1:Y:S01]  /*07f0*/  LDC.64 R28, c[0x0][0x640] ;  /* 0x00019000ff1c7b82 */ /* 0x000e620000000a00 */
[----:B------:R-:W-:Y:S02]  /*0800*/  IMAD.X R11, RZ, RZ, ~R5, P0 ;  /* 0x000000ffff0b7224 */ /* 0x000fe400000e0e05 */
[----:B------:R-:W-:Y:S01]  /*0810*/  FMUL R0, R0, UR4 ;  /* 0x0000000400007c20 */ /* 0x000fe20008400000 */
[----:B------:R-:W-:Y:S01]  /*0820*/  IMAD.WIDE.U32 R6, R9, R20, R16 ;  /* 0x0000001409067225 */ /* 0x000fe200078e0010 */
[----:B------:R-:W-:-:S03]  /*0830*/  ULDC UR4, c[0x0][0x154] ;  /* 0x0000550000047ab9 */ /* 0x000fc60000000800 */
[----:B------:R-:W-:Y:S01]  /*0840*/  IMAD R8, R11, R20, RZ ;  /* 0x000000140b087224 */ /* 0x000fe200078e02ff */
[----:B------:R-:W2:Y:S01]  /*0850*/  LDC R5, c[0x0][0x144] ;  /* 0x00005100ff057b82 */ /* 0x000ea20000000800 */
[----:B------:R-:W3:Y:S02]  /*0860*/  F2I.U32.TRUNC.NTZ R0, R0 ;  /* 0x0000000000007305 */ /* 0x000ee4000020f000 */
[----:B------:R-:W-:-:S04]  /*0870*/  IMAD R9, R9, R21, R8 ;  /* 0x0000001509097224 */ /* 0x000fc800078e0208 */
[----:B------:R-:W-:Y:S01]  /*0880*/  IMAD.IADD R7, R7, 0x1, R9 ;  /* 0x0000000107077824 */ /* 0x000fe200078e0209 */
[----:B------:R-:W4:Y:S01]  /*0890*/  LDC R12, c[0x0][0x608] ;  /* 0x00018200ff0c7b82 */ /* 0x000f220000000800 */
[----:B------:R-:W-:-:S03]  /*08a0*/  IMAD.MOV.U32 R9, RZ, RZ, -0x1 ;  /* 0xffffffffff097424 */ /* 0x000fc600078e00ff */
[-CC-:B0-----:R-:W-:Y:S02]  /*08b0*/  SHF.R.U64 R20, R6, R10.reuse, R7.reuse ;  /* 0x0000000a06147219 */ /* 0x181fe40000001207 */
[----:B------:R-:W-:Y:S02]  /*08c0*/  I2FP.F32.U32 R6, R3 ;  /* 0x0000000300067245 */ /* 0x000fe40000201000 */
[----:B------:R-:W0:Y:S01]  /*08d0*/  LDC R26, c[0x0][0x658] ;  /* 0x00019600ff1a7b82 */ /* 0x000e220000000800 */
[----:B-1----:R-:W-:Y:S01]  /*08e0*/  ISETP.NE.U32.AND P0, PT, R28, RZ, PT ;  /* 0x000000ff1c00720c */ /* 0x002fe20003f05070 */
[----:B---3--:R-:W-:Y:S01]  /*08f0*/  IMAD.MOV R8, RZ, RZ, -R0 ;  /* 0x000000ffff087224 */ /* 0x008fe200078e0a00 */
[----:B------:R-:W-:Y:S01]  /*0900*/  SHF.R.U32.HI R7, RZ, R10, R7 ;  /* 0x0000000aff077219 */ /* 0x000fe20000011607 */
[----:B------:R-:W-:Y:S01]  /*0910*/  FMUL R6, R6, UR4 ;  /* 0x0000000406067c20 */ /* 0x000fe20008400000 */
[----:B------:R-:W-:-:S03]  /*0920*/  ISETP.NE.AND.EX P0, PT, R29, RZ, PT, P0 ;  /* 0x000000ff1d00720c */ /* 0x000fc60003f05300 */
[----:B------:R-:W1:Y:S01]  /*0930*/  LDC R14, c[0x0][0x148] ;  /* 0x00005200ff0e7b82 */ /* 0x000e620000000800 */
[----:B--2---:R-:W-:-:S07]  /*0940*/  IMAD R0, R5, R8, R4 ;  /* 0x0000000805007224 */ /* 0x004fce00078e0204 */
[----:B------:R-:W2:Y:S01]  /*0950*/  LDC R24, c[0x0][0x600] ;  /* 0x00018000ff187b82 */ /* 0x000ea20000000800 */
[-CC-:B----4-:R-:W-:Y:S02]  /*0960*/  SHF.R.U64 R30, R20, R12.reuse, R7.reuse ;  /* 0x0000000c141e7219 */ /* 0x190fe40000001207 */
[----:B------:R-:W-:Y:S01]  /*0970*/  SHF.R.U32.HI R5, RZ, R12, R7 ;  /* 0x0000000cff057219 */ /* 0x000fe20000011607 */
[----:B------:R-:W-:Y:S01]  /*0980*/  IMAD.MOV.U32 R7, RZ, RZ, 0x1 ;  /* 0x00000001ff077424 */ /* 0x000fe200078e00ff */
[----:B------:R3:W4:Y:S03]  /*0990*/  F2I.U32.TRUNC.NTZ R12, R6 ;  /* 0x00000006000c7305 */ /* 0x000726000020f000 */
[----:B------:R-:W1:Y:S01]  /*09a0*/  LDC R15, c[0x0][0x648] ;  /* 0x00019200ff0f7b82 */ /* 0x000e620000000800 */
[-C--:B0-----:R-:W-:Y:S02]  /*09b0*/  SHF.L.U32 R4, R9, R26.reuse, RZ ;  /* 0x0000001a09047219 */ /* 0x081fe400000006ff */
[----:B------:R-:W-:-:S02]  /*09c0*/  SHF.R.U64 R32, R30, R26, R5 ;  /* 0x0000001a1e207219 */ /* 0x000fc40000001205 */
[----:B------:R-:W-:Y:S02]  /*09d0*/  LOP3.LUT R11, RZ, R4, RZ, 0x33, !PT ;  /* 0x00000004ff0b7212 */ /* 0x000fe400078e33ff */
[-C--:B------:R-:W-:Y:S01]  /*09e0*/  SHF.R.U32.HI R5, RZ, R26.reuse, R5 ;  /* 0x0000001aff057219 */ /* 0x080fe20000011605 */
[----:B------:R-:W0:Y:S01]  /*09f0*/  LDC R21, c[0x0][0x638] ;  /* 0x00018e00ff157b82 */ /* 0x000e220000000800 */
[----:B------:R-:W-:Y:S01]  /*0a00*/  SHF.L.U32 R10, R7, R26, RZ ;  /* 0x0000001a070a7219 */ /* 0x000fe200000006ff */
[----:B------:R-:W-:-:S06]  /*0a10*/  IMAD.MOV.U32 R4, RZ, RZ, R32 ;  /* 0x000000ffff047224 */ /* 0x000fcc00078e0020 */
[----:B------:R-:W0:Y:S01]  /*0a20*/  LDC R153, c[0x0][0x610] ;  /* 0x00018400ff997b82 */ /* 0x000e220000000800 */
[----:B---34-:R-:W-:Y:S05]  /*0a30*/  @!P0 BRA `(.L_x_6) ;  /* 0x0000000000288947 */ /* 0x018fea0003800000 */
[----:B------:R-:W3:Y:S02]  /*0a40*/  LDC R9, c[0x0][0x64c] ;  /* 0x00019300ff097b82 */ /* 0x000ee40000000800 */
[----:B---3--:R-:W-:-:S05]  /*0a50*/  IADD3 R9, P0, R32, R9, RZ ;  /* 0x0000000920097210 */ /* 0x008fca0007f1e0ff */
        /* <DEDUP_REMOVED lines=8> */
.L_x_6:
[----:B-1----:R-:W-:Y:S01]  /*0ae0*/  SHF.R.U64 R4, R4, R15, R5 ;  /* 0x0000000f04047219 */ /* 0x002fe20000001205 */
[----:B--2---:R-:W-:Y:S01]  /*0af0*/  VIADD R5, R24, 0xffffffff ;  /* 0xffffffff18057836 */ /* 0x004fe20000000000 */
[----:B------:R-:W-:Y:S01]  /*0b00*/  LOP3.LUT R11, R30, R11, RZ, 0xc0, !PT ;  /* 0x0000000b1e0b7212 */ /* 0x000fe200078ec0ff */
[----:B------:R-:W-:Y:S02]  /*0b10*/  IMAD.MOV R12, RZ, RZ, -R12 ;  /* 0x000000ffff0c7224 */ /* 0x000fe400078e0a0c */
[----:B------:R-:W-:Y:S02]  /*0b20*/  IMAD.MOV R6, RZ, RZ, -R4 ;  /* 0x000000ffff067224 */ /* 0x000fe400078e0a04 */
[----:B------:R-:W-:Y:S01]  /*0b30*/  IMAD R11, R10, R4, R11 ;  /* 0x000000040a0b7224 */ /* 0x000fe200078e020b */
[----:B------:R-:W-:Y:S01]  /*0b40*/  LOP3.LUT R4, R20, R5, RZ, 0xc0, !PT ;  /* 0x0000000514047212 */ /* 0x000fe200078ec0ff */
[----:B------:R-:W-:Y:S02]  /*0b50*/  @P3 IMAD R0, R14, R12, R3 ;  /* 0x0000000c0e003224 */ /* 0x000fe400078e0203 */
[----:B0-----:R-:W-:-:S02]  /*0b60*/  IMAD R3, R6, R21, R32 ;  /* 0x0000001506037224 */ /* 0x001fc400078e0220 */
[----:B------:R-:W-:Y:S02]  /*0b70*/  IMAD R153, R11, R153, R0 ;  /* 0x000000990b997224 */ /* 0x000fe400078e0200 */
[----:B------:R-:W-:Y:S02]  /*0b80*/  IMAD R4, R3, R24, R4 ;  /* 0x0000001803047224 */ /* 0x000fe400078e0204 */
[----:B------:R-:W-:-:S03]  /*0b90*/  IMAD.MOV.U32 R0, RZ, RZ, 0x1 ;  /* 0x00000001ff007424 */ /* 0x000fc600078e00ff */
[----:B------:R-:W-:Y:S02]  /*0ba0*/  SEL R152, R4, R153, !P3 ;  /* 0x0000009904987207 */ /* 0x000fe40005800000 */
[----:B------:R-:W-:-:S07]  /*0bb0*/  SEL R153, R153, R4, !P3 ;  /* 0x0000000499997207 */ /* 0x000fce0005800000 */
.L_x_4:
[----:B------:R-:W-:-:S08]  /*0bc0*/  NOP ;  /* 0x0000000000007918 */ /* 0x000fd00000000000 */
[----:B------:R-:W0:Y:S02]  /*0bd0*/  USETMAXREG.TRY_ALLOC.CTAPOOL UP0, 0xe8 ;  /* 0x000000e8000079c8 */ /* 0x000e240008000600 */
[----:B0-----:R-:W-:-:S13]  /*0be0*/  PLOP3.LUT P0, PT, PT, PT, UP0, 0x80, 0x0 ;  /* 0x000000000000781c */ /* 0x001fda0003f0f008 */
[----:B------:R-:W-:Y:S05]  /*0bf0*/  @!P0 BRA `(.L_x_4) ;  /* 0xfffffffc00f08947 */ /* 0x000fea000383ffff */
[----:B------:R-:W-:Y:S01]  /*0c00*/  ULDC.64 UR4, c[0x0][0x598] ;  /* 0x0001660000047ab9 */ /* 0x000fe20000000a00 */
[----:B------:R-:W-:Y:S01]  /*0c10*/  ULDC.64 UR36, c[0x0][0x208] ;  /* 0x0000820000247ab9 */ /* 0x000fe20000000a00 */
[----:B------:R-:W-:-:S04]  /*0c20*/  ISETP.NE.U32.AND P0, PT, RZ, UR4, PT ;  /* 0x00000004ff007c0c */ /* 0x000fc8000bf05070 */
[----:B------:R-:W-:-:S13]  /*0c30*/  ISETP.NE.AND.EX P0, PT, RZ, UR5, PT, P0 ;  /* 0x00000005ff007c0c */ /* 0x000fda000bf05300 */
[----:B------:R-:W-:Y:S05]  /*0c40*/  @!P0 BRA `(.L_x_7) ;  /* 0x00000000001c8947 */ /* 0x000fea0003800000 */
[----:B------:R-:W0:Y:S02]  /*0c50*/  LDC.64 R4, c[0x0][0x598] ;  /* 0x00016600ff047b82 */ /* 0x000e240000000a00 */
[----:B0-----:R-:W2:Y:S02]  /*0c60*/  LDG.E.64 R4, desc[UR36][R4.64] ;  /* 0x0000002404047981 */ /* 0x001ea4000c1e1b00 */
[----:B--2---:R-:W-:-:S04]  /*0c70*/  ISETP.NE.U32.AND P0, PT, R4, RZ, PT ;  /* 0x000000ff0400720c */ /* 0x004fc80003f05070 */
[----:B------:R-:W-:-:S13]  /*0c80*/  ISETP.NE.AND.EX P0, PT, R5, RZ, PT, P0 ;  /* 0x000000ff0500720c */ /* 0x000fda0003f05300 */
[----:B------:R-:W-:Y:S05]  /*0c90*/  @!P0 BRA `(.L_x_7) ;  /* 0x0000000000088947 */ /* 0x000fea0003800000 */
[----:B------:R0:W5:Y:S01]  /*0ca0*/  LD.E R154, desc[UR36][R4.64] ;  /* 0x00000024049a7980 */ /* 0x000162000c101900 */
[----:B------:R-:W-:Y:S05]  /*0cb0*/  BRA `(.L_x_8) ;  /* 0x0000000000247947 */ /* 0x000fea0003800000 */
.L_x_7:
[----:B------:R-:W-:Y:S02]  /*0cc0*/  ULDC.64 UR4, c[0x0][0x588] ;  /* 0x0001620000047ab9 */ /* 0x000fe40000000a00 */
[----:B------:R-:W-:-:S04]  /*0cd0*/  ISETP.NE.U32.AND P0, PT, RZ, UR4, PT ;  /* 0x00000004ff007c0c */ /* 0x000fc8000bf05070 */
[----:B------:R-:W-:-:S13]  /*0ce0*/  ISETP.NE.AND.EX P0, PT, RZ, UR5, PT, P0 ;  /* 0x00000005ff007c0c */ /* 0x000fda000bf05300 */
[----:B------:R-:W-:Y:S05]  /*0cf0*/  @!P0 BRA `(.L_x_9) ;  /* 0x00000000000c8947 */ /* 0x000fea0003800000 */
[----:B------:R-:W0:Y:S02]  /*0d00*/  LDC.64 R154, c[0x0][0x588] ;  /* 0x00016200ff9a7b82 */ /* 0x000e240000000a00 */
[----:B0-----:R1:W5:Y:S01]  /*0d10*/  LDG.E R154, desc[UR36][R154.64] ;  /* 0x000000249a9a7981 */ /* 0x001362000c1e1900 */
[----:B------:R-:W-:Y:S05]  /*0d20*/  BRA `(.L_x_8) ;  /* 0x0000000000087947 */ /* 0x000fea0003800000 */
.L_x_9:
[----:B------:R-:W-:Y:S02]  /*0d30*/  ULDC UR4, c[0x0][0x580] ;  /* 0x0001600000047ab9 */ /* 0x000fe40000000800 */
[----:B------:R-:W-:-:S07]  /*0d40*/  IMAD.U32 R154, RZ, RZ, UR4 ;  /* 0x00000004ff9a7e24 */ /* 0x000fce000f8e00ff */
.L_x_8:
[----:B------:R-:W-:Y:S02]  /*0d50*/  ULDC.64 UR4, c[0x0][0x5a0] ;  /* 0x0001680000047ab9 */ /* 0x000fe40000000a00 */
[----:B------:R-:W-:-:S04]  /*0d60*/  ISETP.NE.U32.AND P0, PT, RZ, UR4, PT ;  /* 0x00000004ff007c0c */ /* 0x000fc8000bf05070 */
[----:B------:R-:W-:-:S13]  /*0d70*/  ISETP.NE.AND.EX P0, PT, RZ, UR5, PT, P0 ;  /* 0x00000005ff007c0c */ /* 0x000fda000bf05300 */
[----:B------:R-:W-:Y:S05]  /*0d80*/  @!P0 BRA `(.L_x_10) ;  /* 0x00000000001c8947 */ /* 0x000fea0003800000 */
[----:B0-----:R-:W0:Y:S02]  /*0d90*/  LDC.64 R4, c[0x0][0x5a0] ;  /* 0x00016800ff047b82 */ /* 0x001e240000000a00 */
[----:B0-----:R-:W2:Y:S02]  /*0da0*/  LDG.E.64 R4, desc[UR36][R4.64] ;  /* 0x0000002404047981 */ /* 0x001ea4000c1e1b00 */
[----:B--2---:R-:W-:-:S04]  /*0db0*/  ISETP.NE.U32.AND P0, PT, R4, RZ, PT ;  /* 0x000000ff0400720c */ /* 0x004fc80003f05070 */
[----:B------:R-:W-:-:S13]  /*0dc0*/  ISETP.NE.AND.EX P0, PT, R5, RZ, PT, P0 ;  /* 0x000000ff0500720c */ /* 0x000fda0003f05300 */
[----:B------:R-:W-:Y:S05]  /*0dd0*/  @!P0 BRA `(.L_x_10) ;  /* 0x0000000000088947 */ /* 0x000fea0003800000 */
[----:B-1----:R0:W5:Y:S01]  /*0de0*/  LD.E R155, desc[UR36][R4.64] ;  /* 0x00000024049b7980 */ /* 0x002162000c101900 */
[----:B------:R-:W-:Y:S05]  /*0df0*/  BRA `(.L_x_11) ;  /* 0x0000000000247947 */ /* 0x000fea0003800000 */
.L_x_10:
[----:B------:R-:W-:Y:S02]  /*0e00*/  ULDC.64 UR4, c[0x0][0x590] ;  /* 0x0001640000047ab9 */ /* 0x000fe40000000a00 */
[----:B------:R-:W-:-:S04]  /*0e10*/  ISETP.NE.U32.AND P0, PT, RZ, UR4, PT ;  /* 0x00000004ff007c0c */ /* 0x000fc8000bf05070 */
[----:B------:R-:W-:-:S13]  /*0e20*/  ISETP.NE.AND.EX P0, PT, RZ, UR5, PT, P0 ;  /* 0x00000005ff007c0c */ /* 0x000fda000bf05300 */
[----:B------:R-:W-:Y:S05]  /*0e30*/  @!P0 BRA `(.L_x_12) ;  /* 0x00000000000c8947 */ /* 0x000fea0003800000 */
[----:B0-----:R-:W1:Y:S02]  /*0e40*/  LDC.64 R4, c[0x0][0x590] ;  /* 0x00016400ff047b82 */ /* 0x001e640000000a00 */
[----:B-1----:R1:W5:Y:S01]  /*0e50*/  LDG.E R155, desc[UR36][R4.64] ;  /* 0x00000024049b7981 */ /* 0x002362000c1e1900 */
[----:B------:R-:W-:Y:S05]  /*0e60*/  BRA `(.L_x_11) ;  /* 0x0000000000087947 */ /* 0x000fea0003800000 */
.L_x_12:
[----:B------:R-:W-:Y:S02]  /*0e70*/  ULDC UR4, c[0x0][0x584] ;  /* 0x0001610000047ab9 */ /* 0x000fe40000000800 */
[----:B-1----:R-:W-:-:S07]  /*0e80*/  IMAD.U32 R155, RZ, RZ, UR4 ;  /* 0x00000004ff9b7e24 */ /* 0x002fce000f8e00ff */
.L_x_11:
[----:B------:R-:W-:-:S13]  /*0e90*/  LOP3.LUT P0, RZ, R0, 0xff, RZ, 0xc0, !PT ;  /* 0x000000ff00ff7812 */ /* 0x000fda000780c0ff */
[----:B------:R-:W-:Y:S05]  /*0ea0*/  @!P0 EXIT ;  /* 0x000000000000894d */ /* 0x000fea0003800000 */
[----:B------:R-:W-:Y:S01]  /*0eb0*/  ULDC UR4, c[0x0][0x28c] ;  /* 0x0000a30000047ab9 */ /* 0x000fe20000000800 */
[----:B------:R-:W-:Y:S01]  /*0ec0*/  LOP3.LUT R160, R19, 0x1, RZ, 0xfc, !PT ;  /* 0x0000000113a07812 */ /* 0x000fe200078efcff */
[----:B------:R-:W-:Y:S01]  /*0ed0*/  UIADD3 UR4, UR4, 0x1f, URZ ;  /* 0x0000001f04047890 */ /* 0x000fe2000fffe03f */
[----:B------:R-:W-:Y:S01]  /*0ee0*/  UMOV UR38, URZ ;  /* 0x0000003f00267c82 */ /* 0x000fe20008000000 */
[----:B------:R-:W-:Y:S02]  /*0ef0*/  UMOV UR39, URZ ;  /* 0x0000003f00277c82 */ /* 0x000fe40008000000 */
[----:B------:R-:W-:-:S04]  /*0f00*/  USHF.R.S32.HI UR5, URZ, 0x1f, UR4 ;  /* 0x0000001f3f057899 */ /* 0x000fc80008011404 */
[----:B------:R-:W-:-:S04]  /*0f10*/  ULEA.HI UR5, UR5, UR4, URZ, 0x5 ;  /* 0x0000000405057291 */ /* 0x000fc8000f8f283f */
[----:B------:R-:W-:-:S12]  /*0f20*/  USHF.R.S32.HI UR40, URZ, 0x5, UR5 ;  /* 0x000000053f287899 */ /* 0x000fd80008011405 */
.L_x_286:
[----:B------:R-:W-:Y:S01]  /*0f30*/  LOP3.LUT R0, R18, 0x80, RZ, 0xc0, !PT ;  /* 0x0000008012007812 */ /* 0x000fe200078ec0ff */
[----:B--2---:R-:W2:Y:S01]  /*0f40*/  S2UR UR7, SR_CgaCtaId ;  /* 0x00000000000779c3 */ /* 0x004ea20000008800 */
[----:B------:R-:W-:Y:S02]  /*0f50*/  UMOV UR6, 0x400 ;  /* 0x0000040000067882 */ /* 0x000fe40000000000 */
[----:B------:R-:W-:-:S06]  /*0f60*/  SHF.R.U32.HI R0, RZ, 0x7, R0 ;  /* 0x00000007ff007819 */ /* 0x000fcc0000011600 */
[----:B---3--:R-:W3:Y:S01]  /*0f70*/  SHFL.IDX PT, R0, R0, RZ, 0x1f ;  /* 0x00001fff00007589 */ /* 0x008ee200000e0000 */
[----:B--2---:R-:W-:Y:S01]  /*0f80*/  ULEA UR42, UR7, UR6, 0x18 ;  /* 0x00000006072a7291 */ /* 0x004fe2000f8ec03f */
[----:B---3--:R-:W-:-:S13]  /*0f90*/  R2UR UR4, R0 ;  /* 0x00000000000472ca */ /* 0x008fda00000e0000 */
[----:B------:R-:W-:-:S04]  /*0fa0*/  ULEA.HI UR5, UR4, UR4, URZ, 0x1 ;  /* 0x0000000404057291 */ /* 0x000fc8000f8f083f */
[----:B------:R-:W-:-:S04]  /*0fb0*/  ULOP3.LUT UR5, UR5, 0x7fffe, URZ, 0xc0, !UPT ;  /* 0x0007fffe05057892 */ /* 0x000fc8000f8ec03f */
[----:B------:R-:W-:-:S03]  /*0fc0*/  UIADD3 UR5, UR4, -UR5, URZ ;  /* 0x8000000504057290 */ /* 0x000fc6000fffe03f */
[----:B------:R-:W-:Y:S01]  /*0fd0*/  ULDC UR4, c[0x0][0x28c] ;  /* 0x0000a30000047ab9 */ /* 0x000fe20000000800 */
[----:B------:R-:W-:Y:S01]  /*0fe0*/  ULEA UR5, UR5, UR42, 0xd ;  /* 0x0000002a05057291 */ /* 0x000fe2000f8e683f */
[----:B------:R-:W-:-:S03]  /*0ff0*/  ISETP.LT.AND P0, PT, RZ, UR4, PT ;  /* 0x00000004ff007c0c */ /* 0x000fc6000bf01270 */
[----:B------:R-:W-:-:S04]  /*1000*/  UIADD3 UR5, UR5, 0x100, URZ ;  /* 0x0000010005057890 */ /* 0x000fc8000fffe03f */
[----:B------:R-:W-:-:S04]  /*1010*/  USHF.R.U32.HI UR5, URZ, 0x4, UR5 ;  /* 0x000000043f057899 */ /* 0x000fc80008011605 */
[----:B------:R-:W-:Y:S02]  /*1020*/  ULOP3.LUT UR41, UR5, 0x3fff, URZ, 0xc0, !UPT ;  /* 0x00003fff05297892 */ /* 0x000fe4000f8ec03f */
[----:B-1--4-:R-:W-:Y:S10]  /*1030*/  @P0 BRA `(.L_x_13) ;  /* 0x0000000000400947 */ /* 0x012ff40003800000 */
[----:B------:R-:W-:Y:S01]  /*1040*/  MOV R0, 0x0 ;  /* 0x0000000000007802 */ /* 0x000fe20000000f00 */
[----:B------:R-:W-:Y:S01]  /*1050*/  ULDC.64 UR4, c[0x4][0x68] ;  /* 0x01001a0000047ab9 */ /* 0x000fe20000000a00 */
[----:B------:R-:W-:Y:S01]  /*1060*/  ULDC.64 UR6, c[0x4][0x8] ;  /* 0x0100020000067ab9 */ /* 0x000fe20000000a00 */
[----:B01----:R-:W-:Y:S01]  /*1070*/  IMAD.U32 R4, RZ, RZ, UR4 ;  /* 0x00000004ff047e24 */ /* 0x003fe2000f8e00ff */
[----:B------:R0:W1:Y:S01]  /*1080*/  LDC.64 R14, c[0x4][R0] ;  /* 0x01000000000e7b82 */ /* 0x0000620000000a00 */
[----:B------:R-:W-:Y:S01]  /*1090*/  IMAD.U32 R5, RZ, RZ, UR5 ;  /* 0x00000005ff057e24 */ /* 0x000fe2000f8e00ff */
[----:B------:R-:W-:Y:S01]  /*10a0*/  ULDC.64 UR4, c[0x4][0x70] ;  /* 0x01001c0000047ab9 */ /* 0x000fe20000000a00 */
[----:B------:R-:W-:Y:S02]  /*10b0*/  IMAD.U32 R10, RZ, RZ, UR6 ;  /* 0x00000006ff0a7e24 */ /* 0x000fe4000f8e00ff */
[----:B------:R-:W-:Y:S02]  /*10c0*/  IMAD.U32 R6, RZ, RZ, UR4 ;  /* 0x00000004ff067e24 */ /* 0x000fe4000f8e00ff */
[----:B------:R-:W-:-:S02]  /*10d0*/  IMAD.U32 R7, RZ, RZ, UR5 ;  /* 0x00000005ff077e24 */ /* 0x000fc4000f8e00ff */
[----:B------:R-:W-:Y:S02]  /*10e0*/  IMAD.U32 R11, RZ, RZ, UR7 ;  /* 0x00000007ff0b7e24 */ /* 0x000fe4000f8e00ff */
[----:B------:R-:W-:Y:S02]  /*10f0*/  IMAD.MOV.U32 R8, RZ, RZ, 0x1e1 ;  /* 0x000001e1ff087424 */ /* 0x000fe400078e00ff */
[----:B------:R-:W-:Y:S02]  /*1100*/  IMAD.MOV.U32 R12, RZ, RZ, 0x1 ;  /* 0x00000001ff0c7424 */ /* 0x000fe400078e00ff */
[----:B0-----:R-:W-:-:S07]  /*1110*/  IMAD.MOV.U32 R13, RZ, RZ, RZ ;  /* 0x000000ffff0d7224 */ /* 0x001fce00078e00ff */
[----:B------:R-:W-:-:S07]  /*1120*/  LEPC R20, `(.L_x_13) ;  /* 0x000000001014794e */ /* 0x000fce0000000000 */
[----:B-1---5:R-:W-:Y:S05]  /*1130*/  CALL.ABS.NOINC R14 ;  /* 0x000000000e007343 */ /* 0x022fea0003c00000 */
.L_x_13:
[----:B------:R-:W-:-:S13]  /*1140*/  ISETP.NE.AND P0, PT, R160, 0x3, PT ;  /* 0x00000003a000780c */ /* 0x000fda0003f05270 */
[----:B------:R-:W-:Y:S05]  /*1150*/  @!P0 BRA `(.L_x_14) ;  /* 0x0000000000048947 */ /* 0x000fea0003800000 */
[----:B------:R-:W-:Y:S01]  /*1160*/  BPT.TRAP 0x1 ;  /* 0x000000040000795c */ /* 0x000fe20000300000 */
.L_x_14:
[----:B------:R-:W-:Y:S02]  /*1170*/  IMAD.U32 R3, RZ, RZ, UR39 ;  /* 0x00000027ff037e24 */ /* 0x000fe4000f8e00ff */
[----:B------:R-:W-:-:S03]  /*1180*/  IMAD.U32 R0, RZ, RZ, UR38 ;  /* 0x00000026ff007e24 */ /* 0x000fc6000f8e00ff */
[----:B------:R-:W-:Y:S02]  /*1190*/  LEA R3, R3, UR42, 0x3 ;  /* 0x0000002a03037c11 */ /* 0x000fe4000f8e18ff */
[----:B------:R-:W-:-:S04]  /*11a0*/  SHF.L.U32 R0, R0, 0x1f, RZ ;  /* 0x0000001f00007819 */ /* 0x000fc800000006ff */
[----:B------:R2:W3:Y:S01]  /*11b0*/  SYNCS.PHASECHK.TRANS64.TRYWAIT P1, [R3+URZ], R0 ;  /* 0x00000000030075a7 */ /* 0x0004e2000802017f */
[----:B------:R-:W-:Y:S05]  /*11c0*/  @!P0 BRA `(.L_x_15) ;  /* 0x0000000000048947 */ /* 0x000fea0003800000 */
[----:B------:R-:W-:Y:S01]  /*11d0*/  BPT.TRAP 0x1 ;  /* 0x000000040000795c */ /* 0x000fe20000300000 */
.L_x_15:
[----:B---3--:R-:W-:Y:S05]  /*11e0*/  @P1 BRA `(.L_x_16) ;  /* 0x0000000000081947 */ /* 0x008fea0003800000 */
[----:B------:R-:W3:Y:S02]  /*11f0*/  SYNCS.PHASECHK.TRANS64.TRYWAIT P1, [R3+URZ], R0 ;  /* 0x00000000030075a7 */ /* 0x000ee4000802017f */
[----:B---3--:R-:W-:Y:S05]  /*1200*/  @!P1 BRA `(.L_x_17) ;  /* 0x0000008800dc9947 */ /* 0x008fea0003800000 */
.L_x_16:
[----:B------:R-:W-:-:S04]  /*1210*/  UISETP.LT.AND UP0, UPT, UR40, 0x1, UPT ;  /* 0x000000012800788c */ /* 0x000fc8000bf01270 */
[----:B------:R-:W-:-:S04]  /*1220*/  USEL UR4, UR40, 0x1, UP0 ;  /* 0x0000000128047887 */ /* 0x000fc80008000000 */
[----:B------:R-:W-:-:S06]  /*1230*/  UIADD3 UR4, UR40, -UR4, URZ ;  /* 0x8000000428047290 */ /* 0x000fcc000fffe03f */
[----:B--23--:R-:W-:Y:S01]  /*1240*/  IMAD.U32 R0, RZ, RZ, UR4 ;  /* 0x00000004ff007e24 */ /* 0x00cfe2000f8e00ff */
[----:B------:R-:W-:Y:S05]  /*1250*/  WARPSYNC.ALL ;  /* 0x0000000000007948 */ /* 0x000fea0003800000 */
[----:B------:R-:W-:Y:S01]  /*1260*/  ISETP.GE.AND P1, PT, R0, 0x1, PT ;  /* 0x000000010000780c */ /* 0x000fe20003f26270 */
[----:B------:R-:W-:Y:S01]  /*1270*/  UIADD3 UR4, UR42, 0x10100, URZ ;  /* 0x000101002a047890 */ /* 0x000fe2000fffe03f */
[----:B------:R-:W-:Y:S01]  /*1280*/  WARPGROUP.ARRIVE ;  /* 0x00000000000079c5 */ /* 0x000fe20000000000 */
[----:B------:R-:W-:Y:S01]  /*1290*/  UMOV UR9, 0x40000040 ;  /* 0x4000004000097882 */ /* 0x000fe20000000000 */
[----:B------:R-:W-:Y:S01]  /*12a0*/  UMOV UR11, 0x40000040 ;  /* 0x40000040000b7882 */ /* 0x000fe20000000000 */
[----:B------:R-:W-:-:S04]  /*12b0*/  USHF.R.U32.HI UR4, URZ, 0x4, UR4 ;  /* 0x000000043f047899 */ /* 0x000fc80008011604 */
[----:B------:R-:W-:Y:S02]  /*12c0*/  ULOP3.LUT UR5, UR4, 0x3fff, URZ, 0xc0, !UPT ;  /* 0x00003fff04057892 */ /* 0x000fe4000f8ec03f */
[----:B------:R-:W-:Y:S02]  /*12d0*/  ULOP3.LUT UR4, UR41, 0x10000, URZ, 0xfc, !UPT ;  /* 0x0001000029047892 */ /* 0x000fe4000f8efc3f */
[----:B------:R-:W-:Y:S02]  /*12e0*/  ULOP3.LUT UR5, UR5, 0x10000, URZ, 0xfc, !UPT ;  /* 0x0001000005057892 */ /* 0x000fe4000f8efc3f */
[----:B------:R-:W-:Y:S02]  /*12f0*/  ULEA UR6, UR39, UR4, 0xa ;  /* 0x0000000427067291 */ /* 0x000fe4000f8e503f */
[----:B------:R-:W-:-:S05]  /*1300*/  ULEA UR7, UR39, UR5, 0xb ;  /* 0x0000000527077291 */ /* 0x000fca000f8e583f */
[----:B------:R-:W-:Y:S02]  /*1310*/  UMOV UR8, UR6 ;  /* 0x0000000600087c82 */ /* 0x000fe40008000000 */
[----:B------:R-:W-:Y:S02]  /*1320*/  UMOV UR10, UR7 ;  /* 0x00000007000a7c82 */ /* 0x000fe40008000000 */
[----:B------:R-:W-:Y:S01]  /*1330*/  HGMMA.64x256x8.F32.TF32 R24, gdesc[UR8], RZ, !UPT, gsb0 ;  /* 0x07e00000081879f0 */ /* 0x000fe2000c0028ff */
[----:B------:R-:W-:Y:S02]  /*1340*/  UIADD3 UR8, UR6, 0x2, URZ ;  /* 0x0000000206087890 */ /* 0x000fe4000fffe03f */
[----:B------:R-:W-:Y:S01]  /*1350*/  UIADD3 UR10, UR7, 0x2, URZ ;  /* 0x00000002070a7890 */ /* 0x000fe2000fffe03f */
[----:B------:R-:W-:Y:S01]  /*1360*/  UMOV UR9, 0x40000040 ;  /* 0x4000004000097882 */ /* 0x000fe20000000000 */
[----:B------:R-:W-:Y:S01]  /*1370*/  UMOV UR11, 0x40000040 ;  /* 0x40000040000b7882 */ /* 0x000fe20000000000 */
[----:B------:R-:W-:-:S02]  /*1380*/  WARPGROUP.DEPBAR.LE gsb0, 0x0 ;  /* 0x00008000000079c5 */ /* 0x000fc40000010000 */
[----:B------:R-:W-:-:S15]  /*1390*/  WARPGROUP.ARRIVE ;  /* 0x00000000000079c5 */ /* 0x000fde0000000000 */
[----:B------:R-:W-:-:S05]  /*13a0*/  NOP ;  /* 0x0000000000007918 */ /* 0x000fca0000000000 */
[----:B------:R-:W-:Y:S01]  /*13b0*/  HGMMA.64x256x8.F32.TF32 R24, gdesc[UR8], R24, gsb0 ;  /* 0x07e00000081879f0 */ /* 0x000fe20008002818 */
[----:B------:R-:W-:Y:S02]  /*13c0*/  UIADD3 UR8, UR6, 0x4, URZ ;  /* 0x0000000406087890 */ /* 0x000fe4000fffe03f */
[----:B------:R-:W-:Y:S01]  /*13d0*/  UIADD3 UR10, UR7, 0x4, URZ ;  /* 0x00000004070a7890 */ /* 0x000fe2000fffe03f */
[----:B------:R-:W-:Y:S01]  /*13e0*/  UMOV UR9, 0x40000040 ;  /* 0x4000004000097882 */ /* 0x000fe20000000000 */
[----:B------:R-:W-:Y:S01]  /*13f0*/  UMOV UR11, 0x40000040 ;  /* 0x40000040000b7882 */ /* 0x000fe20000000000 */
[----:B------:R-:W-:Y:S02]  /*1400*/  WARPGROUP.DEPBAR.LE gsb0, 0x0 ;  /* 0x00008000000079c5 */ /* 0x000fe40000010000 */
        /* <DEDUP_REMOVED lines=10> */
[----:B------:R-:W-:Y:S03]  /*14b0*/  HGMMA.64x256x8.F32.TF32 R24, gdesc[UR8], R24, gsb0 ;  /* 0x07e00000081879f0 */ /* 0x000fe60008002818 */
[----:B------:R-:W-:Y:S02]  /*14c0*/  WARPGROUP.DEPBAR.LE gsb0, 0x0 ;  /* 0x00008000000079c5 */ /* 0x000fe40000010000 */
[----:B------:R-:W-:Y:S05]  /*14d0*/  @!P1 BRA `(.L_x_18) ;  /* 0x0000000400249947 */ /* 0x000fea0003800000 */
[----:B------:R-:W-:-:S04]  /*14e0*/  UIADD3 UR6, UR39, 0x1, URZ ;  /* 0x0000000127067890 */ /* 0x000fc8000fffe03f */
[----:B------:R-:W-:-:S04]  /*14f0*/  UISETP.NE.AND UP0, UPT, UR6, 0x4, UPT ;  /* 0x000000040600788c */ /* 0x000fc8000bf05270 */
[----:B------:R-:W-:Y:S02]  /*1500*/  USEL UR7, URZ, 0x1, UP0 ;  /* 0x000000013f077887 */ /* 0x000fe40008000000 */
[----:B------:R-:W-:Y:S02]  /*1510*/  USEL UR6, UR6, URZ, UP0 ;  /* 0x0000003f06067287 */ /* 0x000fe40008000000 */
[----:B------:R-:W-:-:S06]  /*1520*/  ULOP3.LUT UR7, UR38, UR7, URZ, 0x3c, !UPT ;  /* 0x0000000726077292 */ /* 0x000fcc000f8e3c3f */
[----:B01----:R-:W-:Y:S01]  /*1530*/  IMAD.U32 R5, RZ, RZ, UR7 ;  /* 0x00000007ff057e24 */ /* 0x003fe2000f8e00ff */
[----:B------:R-:W-:-:S06]  /*1540*/  UMOV UR7, UR39 ;  /* 0x0000002700077c82 */ /* 0x000fcc0008000000 */
.L_x_25:
[----:B01----:R-:W-:Y:S05]  /*1550*/  @!P0 BRA `(.L_x_19) ;  /* 0x0000000000048947 */ /* 0x003fea0003800000 */
[----:B------:R-:W-:Y:S01]  /*1560*/  BPT.TRAP 0x1 ;  /* 0x000000040000795c */ /* 0x000fe20000300000 */
.L_x_19:
[----:B------:R-:W0:Y:S01]  /*1570*/  S2UR UR9, SR_CgaCtaId ;  /* 0x00000000000979c3 */ /* 0x000e220000008800 */
[----:B------:R-:W-:Y:S01]  /*1580*/  UMOV UR8, 0x400 ;  /* 0x0000040000087882 */ /* 0x000fe20000000000 */
[----:B------:R-:W-:Y:S01]  /*1590*/  SHF.L.U32 R3, R5, 0x1f, RZ ;  /* 0x0000001f05037819 */ /* 0x000fe200000006ff */
[----:B0-----:R-:W-:-:S04]  /*15a0*/  ULEA UR14, UR9, UR8, 0x18 ;  /* 0x00000008090e7291 */ /* 0x001fc8000f8ec03f */
[----:B------:R-:W-:-:S09]  /*15b0*/  ULEA UR8, UR6, UR14, 0x3 ;  /* 0x0000000e06087291 */ /* 0x000fd2000f8e183f */
[----:B------:R0:W1:Y:S01]  /*15c0*/  SYNCS.PHASECHK.TRANS64.TRYWAIT P1, [UR8], R3 ;  /* 0x00000003ff0075a7 */ /* 0x0000620008020148 */
[----:B------:R-:W-:Y:S05]  /*15d0*/  @!P0 BRA `(.L_x_20) ;  /* 0x0000000000048947 */ /* 0x000fea0003800000 */
[----:B------:R-:W-:Y:S01]  /*15e0*/  BPT.TRAP 0x1 ;  /* 0x000000040000795c */ /* 0x000fe20000300000 */
.L_x_20:
[----:B-1----:R-:W-:Y:S05]  /*15f0*/  @P1 BRA `(.L_x_21) ;  /* 0x0000000000081947 */ /* 0x002fea0003800000 */
[----:B------:R-:W1:Y:S02]  /*1600*/  SYNCS.PHASECHK.TRANS64.TRYWAIT P1, [UR8], R3 ;  /* 0x00000003ff0075a7 */ /* 0x000e640008020148 */
[----:B-1----:R-:W-:Y:S05]  /*1610*/  @!P1 BRA `(.L_x_22) ;  /* 0x0000008400ec9947 */ /* 0x002fea0003800000 */
.L_x_21:
[----:B------:R-:W-:Y:S01]  /*1620*/  ULEA UR12, UR6, UR4, 0xa ;  /* 0x00000004060c7291 */ /* 0x000fe2000f8e503f */
[----:B------:R-:W-:Y:S01]  /*1630*/  WARPGROUP.ARRIVE ;  /* 0x00000000000079c5 */ /* 0x000fe20000000000 */
[----:B------:R-:W-:Y:S01]  /*1640*/  ULEA UR13, UR6, UR5, 0xb ;  /* 0x00000005060d7291 */ /* 0x000fe2000f8e583f */
[----:B------:R-:W-:Y:S01]  /*1650*/  UMOV UR9, 0x40000040 ;  /* 0x4000004000097882 */ /* 0x000fe20000000000 */
[----:B------:R-:W-:-:S03]  /*1660*/  UMOV UR11, 0x40000040 ;  /* 0x40000040000b7882 */ /* 0x000fc60000000000 */
[----:B------:R-:W-:Y:S02]  /*1670*/  UMOV UR8, UR12 ;  /* 0x0000000c00087c82 */ /* 0x000fe40008000000 */
[----:B------:R-:W-:Y:S02]  /*1680*/  UMOV UR10, UR13 ;  /* 0x0000000d000a7c82 */ /* 0x000fe40008000000 */
[----:B------:R-:W-:Y:S01]  /*1690*/  HGMMA.64x256x8.F32.TF32 R24, gdesc[UR8], R24, gsb0 ;  /* 0x07e00000081879f0 */ /* 0x000fe20008002818 */
        /* <DEDUP_REMOVED lines=26> */
[----:B------:R-:W-:Y:S01]  /*1840*/  BPT.TRAP 0x1 ;  /* 0x000000040000795c */ /* 0x000fe20000300000 */
.L_x_23:
[----:B------:R-:W-:Y:S01]  /*1850*/  ULEA UR8, UR7, UR14, 0x3 ;  /* 0x0000000e07087291 */ /* 0x000fe2000f8e183f */
[----:B------:R-:W-:-:S03]  /*1860*/  ISETP.GT.U32.AND P1, PT, R19, 0x1, PT ;  /* 0x000000011300780c */ /* 0x000fc60003f24070 */
[----:B------:R-:W-:-:S04]  /*1870*/  UIADD3 UR8, UR8, 0x20, URZ ;  /* 0x0000002008087890 */ /* 0x000fc8000fffe03f */
[----:B------:R-:W-:-:S09]  /*1880*/  UPRMT UR8, URZ, 0x654, UR8 ;  /* 0x000006543f087896 */ /* 0x000fd20008000008 */
[----:B------:R-:W-:Y:S01]  /*1890*/  SYNCS.ARRIVE.TRANS64.RED.A1T0 RZ, [UR8], RZ ;  /* 0x000000ffffff79a7 */ /* 0x000fe20008100408 */
[----:B------:R-:W-:Y:S05]  /*18a0*/  @P1 BRA `(.L_x_24) ;  /* 0x0000000000041947 */ /* 0x000fea0003800000 */
[----:B------:R-:W-:Y:S01]  /*18b0*/  BPT.TRAP 0x1 ;  /* 0x000000040000795c */ /* 0x000fe20000300000 */
.L_x_24:
[----:B------:R-:W-:Y:S01]  /*18c0*/  UIADD3 UR6, UR6, 0x1, URZ ;  /* 0x0000000106067890 */ /* 0x000fe2000fffe03f */
[C---:B------:R-:W-:Y:S01]  /*18d0*/  ISETP.GT.AND P1, PT, R0.reuse, 0x1, PT ;  /* 0x000000010000780c */ /* 0x040fe20003f24270 */
[----:B------:R-:W-:Y:S01]  /*18e0*/  UIADD3 UR7, UR7, 0x1, URZ ;  /* 0x0000000107077890 */ /* 0x000fe2000fffe03f */
[----:B------:R-:W-:Y:S01]  /*18f0*/  VIADD R0, R0, 0xffffffff ;  /* 0xffffffff00007836 */ /* 0x000fe20000000000 */
[----:B------:R-:W-:Y:S02]  /*1900*/  UISETP.NE.AND UP0, UPT, UR6, 0x4, UPT ;  /* 0x000000040600788c */ /* 0x000fe4000bf05270 */
[----:B------:R-:W-:Y:S02]  /*1910*/  UISETP.NE.AND UP1, UPT, UR7, 0x4, UPT ;  /* 0x000000040700788c */ /* 0x000fe4000bf25270 */
[----:B------:R-:W-:Y:S02]  /*1920*/  USEL UR8, URZ, 0x1, UP0 ;  /* 0x000000013f087887 */ /* 0x000fe40008000000 */
[----:B------:R-:W-:-:S02]  /*1930*/  USEL UR6, UR6, URZ, UP0 ;  /* 0x0000003f06067287 */ /* 0x000fc40008000000 */
[----:B------:R-:W-:Y:S02]  /*1940*/  USEL UR7, UR7, URZ, UP1 ;  /* 0x0000003f07077287 */ /* 0x000fe40008800000 */
[----:B------:R-:W-:Y:S01]  /*1950*/  LOP3.LUT R5, R5, UR8, RZ, 0x3c, !PT ;  /* 0x0000000805057c12 */ /* 0x000fe2000f8e3cff */
[----:B------:R-:W-:Y:S09]  /*1960*/  @P1 BRA `(.L_x_25) ;  /* 0xfffffff800f81947 */ /* 0x000ff2000383ffff */
.L_x_18:
[----:B------:R-:W2:Y:S02]  /*1970*/  LDC R0, c[0x0][0x28c] ;  /* 0x0000a300ff007b82 */ /* 0x000ea40000000800 */
[----:B--2---:R-:W-:-:S13]  /*1980*/  ISETP.GE.AND P1, PT, R0, 0x1, PT ;  /* 0x000000010000780c */ /* 0x004fda0003f26270 */
[----:B------:R-:W-:Y:S05]  /*1990*/  @!P1 BRA `(.L_x_26) ;  /* 0x0000000000409947 */ /* 0x000fea0003800000 */
[----:B------:R-:W-:Y:S05]  /*19a0*/  @!P0 BRA `(.L_x_27) ;  /* 0x0000000000048947 */ /* 0x000fea0003800000 */
[----:B------:R-:W-:Y:S01]  /*19b0*/  BPT.TRAP 0x1 ;  /* 0x000000040000795c */ /* 0x000fe20000300000 */
.L_x_27:
[----:B------:R-:W2:Y:S01]  /*19c0*/  S2UR UR6, SR_CgaCtaId ;  /* 0x00000000000679c3 */ /* 0x000ea20000008800 */
[----:B------:R-:W-:Y:S01]  /*19d0*/  UISETP.LT.AND UP0, UPT, UR40, 0x1, UPT ;  /* 0x000000012800788c */ /* 0x000fe2000bf01270 */
[----:B------:R-:W-:Y:S01]  /*19e0*/  ISETP.GT.U32.AND P0, PT, R19, 0x1, PT ;  /* 0x000000011300780c */ /* 0x000fe20003f04070 */
[----:B------:R-:W-:Y:S02]  /*19f0*/  UMOV UR5, 0x400 ;  /* 0x0000040000057882 */ /* 0x000fe40000000000 */
[----:B------:R-:W-:-:S04]  /*1a00*/  USEL UR4, UR40, 0x1, UP0 ;  /* 0x0000000128047887 */ /* 0x000fc80008000000 */
[----:B------:R-:W-:-:S04]  /*1a10*/  UIADD3 UR4, UR39, UR40, -UR4 ;  /* 0x0000002827047290 */ /* 0x000fc8000fffe804 */
[----:B------:R-:W-:-:S04]  /*1a20*/  USHF.L.U32 UR4, UR4, 0x3, URZ ;  /* 0x0000000304047899 */ /* 0x000fc8000800063f */
[----:B------:R-:W-:Y:S02]  /*1a30*/  ULOP3.LUT UR4, UR4, 0x18, URZ, 0xc0, !UPT ;  /* 0x0000001804047892 */ /* 0x000fe4000f8ec03f */
[----:B--2---:R-:W-:-:S04]  /*1a40*/  ULEA UR5, UR6, UR5, 0x18 ;  /* 0x0000000506057291 */ /* 0x004fc8000f8ec03f */
[----:B------:R-:W-:-:S04]  /*1a50*/  UIADD3 UR4, UR5, 0x20, UR4 ;  /* 0x0000002005047890 */ /* 0x000fc8000fffe004 */
[----:B------:R-:W-:-:S09]  /*1a60*/  UPRMT UR4, URZ, 0x654, UR4 ;  /* 0x000006543f047896 */ /* 0x000fd20008000004 */
[----:B------:R-:W-:Y:S01]  /*1a70*/  SYNCS.ARRIVE.TRANS64.RED.A1T0 RZ, [UR4], RZ ;  /* 0x000000ffffff79a7 */ /* 0x000fe20008100404 */
[----:B------:R-:W-:Y:S05]  /*1a80*/  @P0 BRA `(.L_x_26) ;  /* 0x0000000000040947 */ /* 0x000fea0003800000 */
[----:B------:R-:W-:Y:S01]  /*1a90*/  BPT.TRAP 0x1 ;  /* 0x000000040000795c */ /* 0x000fe20000300000 */
.L_x_26:
[----:B------:R-:W2:Y:S01]  /*1aa0*/  LDC R7, c[0x0][0x288] ;  /* 0x0000a200ff077b82 */ /* 0x000ea20000000800 */
[----:B01----:R-:W-:Y:S01]  /*1ab0*/  SHF.R.U32.HI R3, RZ, 0x2, R18 ;  /* 0x00000002ff037819 */ /* 0x003fe20000011612 */
[----:B------:R-:W-:Y:S01]  /*1ac0*/  UIADD3 UR39, UR40, UR39, URZ ;  /* 0x0000002728277290 */ /* 0x000fe2000fffe03f */
[C---:B------:R-:W-:Y:S01]  /*1ad0*/  LOP3.LUT R4, R18.reuse, 0x60, RZ, 0xc0, !PT ;  /* 0x0000006012047812 */ /* 0x040fe200078ec0ff */
[----:B------:R-:W-:Y:S01]  /*1ae0*/  ULDC UR8, c[0x0][0x284] ;  /* 0x0000a10000087ab9 */ /* 0x000fe20000000800 */
[----:B------:R-:W-:Y:S01]  /*1af0*/  LOP3.LUT R3, R3, 0x7, RZ, 0xc0, !PT ;  /* 0x0000000703037812 */ /* 0x000fe200078ec0ff */
[----:B------:R-:W-:Y:S01]  /*1b00*/  USHF.R.U32.HI UR4, URZ, 0x2, UR39 ;  /* 0x000000023f047899 */ /* 0x000fe20008011627 */
[----:B------:R-:W-:Y:S01]  /*1b10*/  SHF.R.U32.HI R10, RZ, 0x1, R4 ;  /* 0x00000001ff0a7819 */ /* 0x000fe20000011604 */
[----:B------:R-:W-:Y:S01]  /*1b20*/  IMAD.SHL.U32 R4, R18, 0x2, RZ ;  /* 0x0000000212047824 */ /* 0x000fe200078e00ff */
[----:B------:R-:W-:Y:S01]  /*1b30*/  LOP3.LUT R0, R22, 0x1, RZ, 0xc0, !PT ;  /* 0x0000000116007812 */ /* 0x000fe200078ec0ff */
[----:B------:R-:W-:Y:S01]  /*1b40*/  ULOP3.LUT UR4, UR4, 0x1, URZ, 0xc0, !UPT ;  /* 0x0000000104047892 */ /* 0x000fe2000f8ec03f */
[----:B------:R-:W-:Y:S01]  /*1b50*/  IADD3 R5, RZ, -R10, -R3 ;  /* 0x8000000aff057210 */ /* 0x000fe20007ffe803 */
[----:B------:R-:W-:Y:S01]  /*1b60*/  UISETP.GT.U32.AND UP1, UPT, UR39, 0x3, UPT ;  /* 0x000000032700788c */ /* 0x000fe2000bf24070 */
[----:B------:R-:W-:Y:S01]  /*1b70*/  LOP3.LUT R9, R4, 0x6, RZ, 0xc0, !PT ;  /* 0x0000000604097812 */ /* 0x000fe200078ec0ff */
[C---:B------:R-:W-:Y:S01]  /*1b80*/  IMAD.SHL.U32 R6, R0.reuse, 0x40, RZ ;  /* 0x0000004000067824 */ /* 0x040fe200078e00ff */
[----:B------:R-:W-:Y:S01]  /*1b90*/  UISETP.NE.U32.AND UP0, UPT, UR4, 0x1, UPT ;  /* 0x000000010400788c */ /* 0x000fe2000bf05070 */
[----:B------:R-:W-:Y:S01]  /*1ba0*/  IMAD R11, R0, -0x40, R5 ;  /* 0xffffffc0000b7824 */ /* 0x000fe200078e0205 */
[----:B------:R-:W-:Y:S01]  /*1bb0*/  LOP3.LUT R0, R18, 0x3, RZ, 0xc0, !PT ;  /* 0x0000000312007812 */ /* 0x000fe200078ec0ff */
[----:B------:R-:W-:Y:S01]  /*1bc0*/  ULDC.64 UR6, c[0x0][0x5d0] ;  /* 0x0001740000067ab9 */ /* 0x000fe20000000a00 */
[----:B------:R-:W-:Y:S01]  /*1bd0*/  PRMT R8, R9, 0x6540, R152 ;  /* 0x0000654009087816 */ /* 0x000fe20000000098 */
[----:B------:R-:W-:Y:S01]  /*1be0*/  IMAD.SHL.U32 R152, R152, 0x100, RZ ;  /* 0x0000010098987824 */ /* 0x000fe200078e00ff */
[----:B------:R-:W-:Y:S01]  /*1bf0*/  SHF.R.S32.HI R21, RZ, 0x1f, R23 ;  /* 0x0000001fff157819 */ /* 0x000fe20000011417 */
[----:B------:R-:W-:Y:S01]  /*1c00*/  UISETP.LT.U32.AND UP1, UPT, UR40, 0x4, UP1 ;  /* 0x000000042800788c */ /* 0x000fe20008f21070 */
[----:B------:R-:W-:Y:S01]  /*1c10*/  SHF.R.S32.HI R9, RZ, 0x1f, R8 ;  /* 0x0000001fff097819 */ /* 0x000fe20000011408 */
[----:B--2---:R-:W-:Y:S01]  /*1c20*/  IMAD R13, R0, -0x2, R7 ;  /* 0xfffffffe000d7824 */ /* 0x004fe200078e0207 */
[----:B------:R-:W-:Y:S01]  /*1c30*/  ISETP.GE.AND P0, PT, R152, R7, PT ;  /* 0x000000079800720c */ /* 0x000fe20003f06270 */
[----:B------:R-:W-:Y:S01]  /*1c40*/  IMAD.SHL.U32 R0, R153, 0x80, RZ ;  /* 0x0000008099007824 */ /* 0x000fe200078e00ff */
[----:B------:R-:W-:Y:S01]  /*1c50*/  UISETP.GT.U32.AND UP0, UPT, UR40, 0x3, !UP0 ;  /* 0x000000032800788c */ /* 0x000fe2000c704070 */
[----:B------:R-:W-:Y:S01]  /*1c60*/  IMAD R4, R21, UR6, RZ ;  /* 0x0000000615047c24 */ /* 0x000fe2000f8e02ff */
[----:B------:R-:W-:Y:S01]  /*1c70*/  LOP3.LUT R3, R6, 0x40, R3, 0xe2, !PT ;  /* 0x0000004006037812 */ /* 0x000fe200078ee203 */
[----:B------:R-:W-:Y:S01]  /*1c80*/  USEL UR5, URZ, 0x1, !UP1 ;  /* 0x000000013f057887 */ /* 0x000fe2000c800000 */
[C---:B------:R-:W-:Y:S01]  /*1c90*/  ISETP.GE.OR P0, PT, R0.reuse, UR8, P0 ;  /* 0x0000000800007c0c */ /* 0x040fe20008706670 */
[----:B------:R-:W-:Y:S01]  /*1ca0*/  USEL UR4, URZ, 0x1, !UP0 ;  /* 0x000000013f047887 */ /* 0x000fe2000c000000 */
[----:B------:R-:W-:Y:S01]  /*1cb0*/  IMAD.WIDE R6, R153, 0x80, RZ ;  /* 0x0000008099067825 */ /* 0x000fe200078e02ff */
[----:B------:R-:W-:Y:S01]  /*1cc0*/  ULOP3.LUT UR39, UR39, 0x3, URZ, 0xc0, !UPT ;  /* 0x0000000327277892 */ /* 0x000fe2000f8ec03f */
[----:B------:R-:W-:Y:S01]  /*1cd0*/  IADD3 R0, -R0, UR8, R11 ;  /* 0x0000000800007c10 */ /* 0x000fe2000fffe10b */
[----:B------:R-:W-:Y:S01]  /*1ce0*/  ULOP3.LUT UR38, UR4, UR38, UR5, 0x96, !UPT ;  /* 0x0000002604267292 */ /* 0x000fe2000f8e9605 */
[C---:B------:R-:W-:Y:S01]  /*1cf0*/  IMAD R15, R23.reuse, UR7, R4 ;  /* 0x00000007170f7c24 */ /* 0x040fe2000f8e0204 */
[----:B------:R-:W-:Y:S01]  /*1d00*/  LOP3.LUT R167, R6, R3, R10, 0xfe, !PT ;  /* 0x0000000306a77212 */ /* 0x000fe200078efe0a */
[----:B------:R-:W-:-:S04]  /*1d10*/  IMAD.WIDE.U32 R4, R23, UR6, R8 ;  /* 0x0000000617047c25 */ /* 0x000fc8000f8e0008 */
[----:B------:R-:W-:Y:S02]  /*1d20*/  IMAD.IADD R5, R5, 0x1, R15 ;  /* 0x0000000105057824 */ /* 0x000fe400078e020f */
[----:B------:R-:W-:Y:S02]  /*1d30*/  IMAD.IADD R3, R13, 0x1, -R152 ;  /* 0x000000010d037824 */ /* 0x000fe400078e0a98 */
[----:B------:R-:W-:Y:S01]  /*1d40*/  IMAD.MOV.U32 R153, RZ, RZ, -0x1 ;  /* 0xffffffffff997424 */ /* 0x000fe200078e00ff */
[----:B------:R-:W-:Y:S06]  /*1d50*/  @P0 BRA `(.L_x_28) ;  /* 0x0000006000d00947 */ /* 0x000fec0003800000 */
[----:B------:R-:W0:Y:S01]  /*1d60*/  LDC.64 R10, c[0x0][0x5c8] ;  /* 0x00017200ff0a7b82 */ /* 0x000e220000000a00 */
[----:B-----5:R-:W-:Y:S01]  /*1d70*/  FSETP.NEU.AND P1, PT, R155, RZ, PT ;  /* 0x000000ff9b00720b */ /* 0x020fe20003f2d000 */
[----:B------:R-:W-:Y:S01]  /*1d80*/  BSSY B0, `(.L_x_28) ;  /* 0x0000631000007945 */ /* 0x000fe20003800000 */
[----:B------:R-:W-:-:S04]  /*1d90*/  ISETP.GT.AND P0, PT, R3, RZ, PT ;  /* 0x000000ff0300720c */ /* 0x000fc80003f04270 */
[----:B------:R-:W-:Y:S01]  /*1da0*/  ISETP.GT.AND P4, PT, R0, RZ, P0 ;  /* 0x000000ff0000720c */ /* 0x000fe20000784270 */
[-C--:B0-----:R-:W-:Y:S02]  /*1db0*/  IMAD R12, R7, R10.reuse, RZ ;  /* 0x0000000a070c7224 */ /* 0x081fe400078e02ff */
[----:B------:R-:W-:-:S04]  /*1dc0*/  IMAD.WIDE.U32 R162, R167, R10, R4 ;  /* 0x0000000aa7a27225 */ /* 0x000fc800078e0004 */
[----:B------:R-:W-:-:S04]  /*1dd0*/  IMAD R5, R167, R11, R12 ;  /* 0x0000000ba7057224 */ /* 0x000fc800078e020c */
[----:B------:R-:W-:Y:S01]  /*1de0*/  IMAD.IADD R169, R163, 0x1, R5 ;  /* 0x00000001a3a97824 */ /* 0x000fe200078e0205 */
[----:B------:R-:W-:Y:S06]  /*1df0*/  @!P1 BRA `(.L_x_29) ;  /* 0x00000044008c9947 */ /* 0x000fec0003800000 */
[----:B------:R-:W0:Y:S01]  /*1e00*/  LDC.64 R14, c[0x0][0x5b8] ;  /* 0x00016e00ff0e7b82 */ /* 0x000e220000000a00 */
[----:B------:R-:W-:-:S07]  /*1e10*/  ULDC.64 UR4, c[0x0][0x5c0] ;  /* 0x0001700000047ab9 */ /* 0x000fce0000000a00 */
[----:B------:R-:W1:Y:S08]  /*1e20*/  LDC.64 R164, c[0x0][0x5b0] ;  /* 0x00016c00ffa47b82 */ /* 0x000e700000000a00 */
[----:B------:R-:W2:Y:S01]  /*1e30*/  LDC.64 R12, c[0x0][0x5a8] ;  /* 0x00016a00ff0c7b82 */ /* 0x000ea20000000a00 */
[-C--:B0-----:R-:W-:Y:S02]  /*1e40*/  IMAD R4, R21, R14.reuse, RZ ;  /* 0x0000000e15047224 */ /* 0x081fe400078e02ff */
[----:B------:R-:W-:-:S04]  /*1e50*/  IMAD.WIDE.U32 R20, R23, R14, R8 ;  /* 0x0000000e17147225 */ /* 0x000fc800078e0008 */
[----:B------:R-:W-:Y:S02]  /*1e60*/  IMAD R161, R23, R15, R4 ;  /* 0x0000000f17a17224 */ /* 0x000fe400078e0204 */
[-C--:B-1----:R-:W-:Y:S02]  /*1e70*/  IMAD R6, R7, R164.reuse, RZ ;  /* 0x000000a407067224 */ /* 0x082fe400078e02ff */
[----:B------:R-:W-:Y:S02]  /*1e80*/  IMAD.IADD R21, R21, 0x1, R161 ;  /* 0x0000000115157824 */ /* 0x000fe400078e02a1 */
[C---:B------:R-:W-:Y:S02]  /*1e90*/  IMAD R163, R167.reuse, R165, R6 ;  /* 0x000000a5a7a37224 */ /* 0x040fe400078e0206 */
[----:B------:R-:W-:-:S04]  /*1ea0*/  IMAD.WIDE.U32 R4, R167, R164, R20 ;  /* 0x000000a4a7047225 */ /* 0x000fc800078e0014 */
[----:B------:R-:W-:Y:S01]  /*1eb0*/  IMAD.IADD R5, R5, 0x1, R163 ;  /* 0x0000000105057824 */ /* 0x000fe200078e02a3 */
[----:B--2---:R-:W-:-:S04]  /*1ec0*/  LEA R6, P1, R4, R12, 0x2 ;  /* 0x0000000c04067211 */ /* 0x004fc800078210ff */
[----:B------:R-:W-:-:S05]  /*1ed0*/  LEA.HI.X R7, R4, R13, R5, 0x2, P1 ;  /* 0x0000000d04077211 */ /* 0x000fca00008f1405 */
[----:B------:R0:W2:Y:S01]  /*1ee0*/  @P4 LDG.E.LTC128B R152, desc[UR36][R6.64] ;  /* 0x0000002406984981 */ /* 0x0000a2000c1e1920 */
[----:B------:R-:W-:Y:S01]  /*1ef0*/  IMAD.WIDE.U32 R4, R167, R164, R8 ;  /* 0x000000a4a7047225 */ /* 0x000fe200078e0008 */
[----:B------:R-:W-:Y:S01]  /*1f00*/  SHF.L.U64.HI R159, R164, 0x3, R165 ;  /* 0x00000003a49f7819 */ /* 0x000fe200000102a5 */
[----:B------:R-:W-:Y:S01]  /*1f10*/  BSSY B1, `(.L_x_30) ;  /* 0x0000016000017945 */ /* 0x000fe20003800000 */
[----:B------:R-:W-:Y:S01]  /*1f20*/  ISETP.GT.AND P0, PT, R0, 0x8, P0 ;  /* 0x000000080000780c */ /* 0x000fe20000704270 */
[----:B------:R-:W-:Y:S02]  /*1f30*/  IMAD.IADD R5, R163, 0x1, R5 ;  /* 0x00000001a3057824 */ /* 0x000fe400078e0205 */
[----:B------:R-:W-:Y:S02]  /*1f40*/  IMAD.SHL.U32 R158, R164, 0x8, RZ ;  /* 0x00000008a49e7824 */ /* 0x000fe400078e00ff */
[----:B------:R-:W-:Y:S01]  /*1f50*/  IMAD.WIDE.U32 R156, R23, R14, R4 ;  /* 0x0000000e179c7225 */ /* 0x000fe200078e0004 */
[----:B------:R-:W-:-:S03]  /*1f60*/  LEA R4, P1, R162, UR4, 0x2 ;  /* 0x00000004a2047c11 */ /* 0x000fc6000f8210ff */
[----:B0-----:R-:W-:Y:S01]  /*1f70*/  IMAD.IADD R7, R161, 0x1, R157 ;  /* 0x00000001a1077824 */ /* 0x001fe200078e029d */
[----:B------:R-:W-:Y:S01]  /*1f80*/  LEA.HI.X R5, R162, UR5, R169, 0x2, P1 ;  /* 0x00000005a2057c11 */ /* 0x000fe200088f14a9 */
[----:B------:R-:W-:Y:S01]  /*1f90*/  IMAD.WIDE.U32 R158, R167, R164, R158 ;  /* 0x000000a4a79e7225 */ /* 0x000fe200078e009e */
[----:B------:R-:W-:Y:S02]  /*1fa0*/  ISETP.GT.AND P1, PT, R3, 0x1, PT ;  /* 0x000000010300780c */ /* 0x000fe40003f24270 */
[----:B------:R-:W-:Y:S01]  /*1fb0*/  LEA R6, P3, R156, R12, 0x2 ;  /* 0x0000000c9c067211 */ /* 0x000fe200078610ff */
[----:B------:R-:W-:-:S03]  /*1fc0*/  IMAD.IADD R163, R163, 0x1, R159 ;  /* 0x00000001a3a37824 */ /* 0x000fc600078e029f */
[----:B------:R-:W-:Y:S01]  /*1fd0*/  LEA.HI.X R7, R156, R13, R7, 0x2, P3 ;  /* 0x0000000d9c077211 */ /* 0x000fe200018f1407 */
[----:B--2---:R-:W-:-:S04]  /*1fe0*/  FMUL R15, R152, R155 ;  /* 0x0000009b980f7220 */ /* 0x004fc80000400000 */
[----:B------:R-:W-:Y:S01]  /*1ff0*/  FFMA R157, R24, R154, R15 ;  /* 0x0000009a189d7223 */ /* 0x000fe2000000000f */
[----:B------:R-:W-:-:S04]  /*2000*/  IADD3 R15, P2, R20, R158, RZ ;  /* 0x0000009e140f7210 */ /* 0x000fc80007f5e0ff */
[----:B------:R0:W-:Y:S01]  /*2010*/  @P4 STG.E desc[UR36][R4.64], R157 ;  /* 0x0000009d04004986 */ /* 0x0001e2000c101924 */
[----:B------:R-:W-:Y:S01]  /*2020*/  ISETP.GT.AND P4, PT, R0, RZ, P1 ;  /* 0x000000ff0000720c */ /* 0x000fe20000f84270 */
[----:B------:R-:W-:Y:S01]  /*2030*/  IMAD.X R156, R163, 0x1, R21, P2 ;  /* 0x00000001a39c7824 */ /* 0x000fe200010e0615 */
[----:B------:R-:W-:-:S11]  /*2040*/  LEA R20, P3, R15, R12, 0x2 ;  /* 0x0000000c0f147211 */ /* 0x000fd600078610ff */
[----:B0-----:R-:W-:Y:S05]  /*2050*/  @!P4 BRA `(.L_x_31) ;  /* 0x000000000004c947 */ /* 0x001fea0003800000 */
[----:B------:R0:W5:Y:S02]  /*2060*/  LDG.E.LTC128B R152, desc[UR36][R6.64+0x4] ;  /* 0x0000042406987981 */ /* 0x000164000c1e1920 */
.L_x_31:
[----:B------:R-:W-:Y:S05]  /*2070*/  BSYNC B1 ;  /* 0x0000000000017941 */ /* 0x000fea0003800000 */
.L_x_30:
[----:B-----5:R-:W-:Y:S01]  /*2080*/  FMUL R24, R152, R155 ;  /* 0x0000009b98187220 */ /* 0x020fe20000400000 */
[----:B------:R-:W-:-:S03]  /*2090*/  LEA.HI.X R21, R15, R13, R156, 0x2, P3 ;  /* 0x0000000d0f157211 */ /* 0x000fc600018f149c */
[----:B------:R-:W-:-:S05]  /*20a0*/  FFMA R25, R25, R154, R24 ;  /* 0x0000009a19197223 */ /* 0x000fca0000000018 */
[----:B------:R1:W-:Y:S04]  /*20b0*/  @P4 STG.E desc[UR36][R4.64+0x4], R25 ;  /* 0x0000041904004986 */ /* 0x0003e8000c101924 */
[----:B------:R-:W2:Y:S01]  /*20c0*/  @P0 LDG.E.LTC128B R152, desc[UR36][R20.64] ;  /* 0x0000002414980981 */ /* 0x000ea2000c1e1920 */
[----:B------:R-:W-:Y:S01]  /*20d0*/  IADD3 R8, P2, R8, R158, RZ ;  /* 0x0000009e08087210 */ /* 0x000fe20007f5e0ff */
[----:B------:R-:W-:Y:S01]  /*20e0*/  BSSY B1, `(.L_x_32) ;  /* 0x0000010000017945 */ /* 0x000fe20003800000 */
[C---:B------:R-:W-:Y:S02]  /*20f0*/  SHF.L.U64.HI R11, R10.reuse, 0x5, R11 ;  /* 0x000000050a0b7819 */ /* 0x040fe4000001020b */
[----:B------:R-:W-:Y:S01]  /*2100*/  LEA R10, P3, R10, R4, 0x5 ;  /* 0x000000040a0a7211 */ /* 0x000fe200078628ff */
[----:B------:R-:W-:Y:S01]  /*2110*/  IMAD.X R9, R9, 0x1, R163, P2 ;  /* 0x0000000109097824 */ /* 0x000fe200010e06a3 */
[----:B------:R-:W-:-:S02]  /*2120*/  ISETP.GT.AND P1, PT, R0, 0x8, P1 ;  /* 0x000000080000780c */ /* 0x000fc40000f24270 */
[----:B------:R-:W-:Y:S01]  /*2130*/  ISETP.GT.AND P2, PT, R3, 0x8, PT ;  /* 0x000000080300780c */ /* 0x000fe20003f44270 */
[----:B------:R-:W-:-:S04]  /*2140*/  IMAD.WIDE.U32 R14, R23, R14, R8 ;  /* 0x0000000e170e7225 */ /* 0x000fc800078e0008 */
[----:B------:R-:W-:Y:S01]  /*2150*/  IMAD.X R11, R11, 0x1, R5, P3 ;  /* 0x000000010b0b7824 */ /* 0x000fe200018e0605 */
[----:B------:R-:W-:Y:S01]  /*2160*/  LEA R8, P4, R14, R12, 0x2 ;  /* 0x0000000c0e087211 */ /* 0x000fe200078810ff */
[----:B------:R-:W-:Y:S02]  /*2170*/  IMAD.IADD R15, R161, 0x1, R15 ;  /* 0x00000001a10f7824 */ /* 0x000fe400078e020f */
[----:B--2---:R-:W-:-:S04]  /*2180*/  FMUL R9, R152, R155 ;  /* 0x0000009b98097220 */ /* 0x004fc80000400000 */
[----:B------:R-:W-:Y:S01]  /*2190*/  FFMA R21, R26, R154, R9 ;  /* 0x0000009a1a157223 */ /* 0x000fe20000000009 */
[----:B------:R-:W-:-:S04]  /*21a0*/  LEA.HI.X R9, R14, R13, R15, 0x2, P4 ;  /* 0x0000000d0e097211 */ /* 0x000fc800020f140f */
[----:B------:R1:W-:Y:S01]  /*21b0*/  @P0 STG.E desc[UR36][R10.64], R21 ;  /* 0x000000150a000986 */ /* 0x0003e2000c101924 */
[----:B------:R-:W-:Y:S05]  /*21c0*/  @!P1 BRA `(.L_x_33) ;  /* 0x0000000000049947 */ /* 0x000fea0003800000 */
[----:B------:R2:W5:Y:S02]  /*21d0*/  LDG.E.LTC128B R152, desc[UR36][R8.64+0x4] ;  /* 0x0000042408987981 */ /* 0x000564000c1e1920 */
.L_x_33:
[----:B------:R-:W-:Y:S05]  /*21e0*/  BSYNC B1 ;  /* 0x0000000000017941 */ /* 0x000fea0003800000 */
.L_x_32:
[----:B-----5:R-:W-:Y:S01]  /*21f0*/  FMUL R12, R152, R155 ;  /* 0x0000009b980c7220 */ /* 0x020fe20000400000 */
[----:B------:R-:W-:Y:S01]  /*2200*/  ISETP.GT.AND P3, PT, R0, RZ, P2 ;  /* 0x000000ff0000720c */ /* 0x000fe20001764270 */
[----:B------:R-:W-:Y:S01]  /*2210*/  BSSY B1, `(.L_x_34) ;  /* 0x0000006000017945 */ /* 0x000fe20003800000 */
[----:B------:R-:W-:Y:S01]  /*2220*/  ISETP.GT.AND P0, PT, R3, 0x9, PT ;  /* 0x000000090300780c */ /* 0x000fe20003f04270 */
[----:B------:R-:W-:-:S05]  /*2230*/  FFMA R27, R27, R154, R12 ;  /* 0x0000009a1b1b7223 */ /* 0x000fca000000000c */
[----:B------:R3:W-:Y:S05]  /*2240*/  @P1 STG.E desc[UR36][R10.64+0x4], R27 ;  /* 0x0000041b0a001986 */ /* 0x0007ea000c101924 */
[----:B------:R-:W-:Y:S05]  /*2250*/  @!P3 BRA `(.L_x_35) ;  /* 0x000000000004b947 */ /* 0x000fea0003800000 */
[----:B------:R4:W5:Y:S02]  /*2260*/  LDG.E.LTC128B R152, desc[UR36][R6.64+0x20] ;  /* 0x0000202406987981 */ /* 0x000964000c1e1920 */
.L_x_35:
[----:B------:R-:W-:Y:S05]  /*2270*/  BSYNC B1 ;  /* 0x0000000000017941 */ /* 0x000fea0003800000 */
.L_x_34:
[----:B-----5:R-:W-:Y:S01]  /*2280*/  FMUL R13, R152, R155 ;  /* 0x0000009b980d7220 */ /* 0x020fe20000400000 */
[----:B------:R-:W-:Y:S01]  /*2290*/  ISETP.GT.AND P1, PT, R0, RZ, P0 ;  /* 0x000000ff0000720c */ /* 0x000fe20000724270 */
[----:B------:R-:W-:Y:S02]  /*22a0*/  BSSY B1, `(.L_x_36) ;  /* 0x0000005000017945 */ /* 0x000fe40003800000 */
[----:B------:R-:W-:-:S05]  /*22b0*/  FFMA R13, R28, R154, R13 ;  /* 0x0000009a1c0d7223 */ /* 0x000fca000000000d */
[----:B------:R0:W-:Y:S05]  /*22c0*/  @P3 STG.E desc[UR36][R4.64+0x20], R13 ;  /* 0x0000200d04003986 */ /* 0x0001ea000c101924 */
[----:B------:R-:W-:Y:S05]  /*22d0*/  @!P1 BRA `(.L_x_37) ;  /* 0x0000000000049947 */ /* 0x000fea0003800000 */
[----:B------:R0:W5:Y:S02]  /*22e0*/  LDG.E.LTC128B R152, desc[UR36][R6.64+0x24] ;  /* 0x0000242406987981 */ /* 0x000164000c1e1920 */
.L_x_37:
[----:B------:R-:W-:Y:S05]  /*22f0*/  BSYNC B1 ;  /* 0x0000000000017941 */ /* 0x000fea0003800000 */
.L_x_36:
[----:B-----5:R-:W-:Y:S01]  /*2300*/  FMUL R12, R152, R155 ;  /* 0x0000009b980c7220 */ /* 0x020fe20000400000 */
[----:B------:R-:W-:Y:S01]  /*2310*/  ISETP.GT.AND P2, PT, R0, 0x8, P2 ;  /* 0x000000080000780c */ /* 0x000fe20001744270 */
[----:B------:R-:W-:Y:S02]  /*2320*/  BSSY B1, `(.L_x_38) ;  /* 0x0000005000017945 */ /* 0x000fe40003800000 */
[----:B------:R-:W-:-:S05]  /*2330*/  FFMA R29, R29, R154, R12 ;  /* 0x0000009a1d1d7223 */ /* 0x000fca000000000c */
[----:B------:R0:W-:Y:S05]  /*2340*/  @P1 STG.E desc[UR36][R4.64+0x24], R29 ;  /* 0x0000241d04001986 */ /* 0x0001ea000c101924 */
[----:B------:R-:W-:Y:S05]  /*2350*/  @!P2 BRA `(.L_x_39) ;  /* 0x000000000004a947 */ /* 0x000fea0003800000 */
[----:B------:R0:W5:Y:S02]  /*2360*/  LDG.E.LTC128B R152, desc[UR36][R8.64+0x20] ;  /* 0x0000202408987981 */ /* 0x000164000c1e1920 */
.L_x_39:
[----:B------:R-:W-:Y:S05]  /*2370*/  BSYNC B1 ;  /* 0x0000000000017941 */ /* 0x000fea0003800000 */
.L_x_38:
[----:B0----5:R-:W-:Y:S01]  /*2380*/  FMUL R13, R152, R155 ;  /* 0x0000009b980d7220 */ /* 0x021fe20000400000 */
[----:B------:R-:W-:Y:S01]  /*2390*/  ISETP.GT.AND P0, PT, R0, 0x8, P0 ;  /* 0x000000080000780c */ /* 0x000fe20000704270 */
[----:B------:R-:W-:Y:S01]  /*23a0*/  BSSY B1, `(.L_x_40) ;  /* 0x0000006000017945 */ /* 0x000fe20003800000 */
[----:B------:R-:W-:Y:S01]  /*23b0*/  ISETP.GT.AND P1, PT, R3, 0x10, PT ;  /* 0x000000100300780c */ /* 0x000fe20003f24270 */
[----:B------:R-:W-:-:S05]  /*23c0*/  FFMA R13, R30, R154, R13 ;  /* 0x0000009a1e0d7223 */ /* 0x000fca000000000d */
[----:B------:R0:W-:Y:S05]  /*23d0*/  @P2 STG.E desc[UR36][R10.64+0x20], R13 ;  /* 0x0000200d0a002986 */ /* 0x0001ea000c101924 */
[----:B------:R-:W-:Y:S05]  /*23e0*/  @!P0 BRA `(.L_x_41) ;  /* 0x0000000000048947 */ /* 0x000fea0003800000 */
[----:B------:R0:W5:Y:S02]  /*23f0*/  LDG.E.LTC128B R152, desc[UR36][R8.64+0x24] ;  /* 0x0000242408987981 */ /* 0x000164000c1e1920 */
.L_x_41:
[----:B------:R-:W-:Y:S05]  /*2400*/  BSYNC B1 ;  /* 0x0000000000017941 */ /* 0x000fea0003800000 */
.L_x_40:
        /* <DEDUP_REMOVED lines=8> */
.L_x_43:
[----:B------:R-:W-:Y:S05]  /*2490*/  BSYNC B1 ;  /* 0x0000000000017941 */ /* 0x000fea0003800000 */
.L_x_42:
[----:B0----5:R-:W-:Y:S01]  /*24a0*/  FMUL R13, R152, R155 ;  /* 0x0000009b980d7220 */ /* 0x021fe20000400000 */
[----:B------:R-:W-:Y:S01]  /*24b0*/  ISETP.GT.AND P0, PT, R0, RZ, P2 ;  /* 0x000000ff0000720c */ /* 0x000fe20001704270 */
[----:B------:R-:W-:Y:S02]  /*24c0*/  BSSY B1, `(.L_x_44) ;  /* 0x0000005000017945 */ /* 0x000fe40003800000 */
[----:B------:R-:W-:-:S05]  /*24d0*/  FFMA R13, R32, R154, R13 ;  /* 0x0000009a200d7223 */ /* 0x000fca000000000d */
[----:B------:R0:W-:Y:S05]  /*24e0*/  @P3 STG.E desc[UR36][R4.64+0x40], R13 ;  /* 0x0000400d04003986 */ /* 0x0001ea000c101924 */
[----:B------:R-:W-:Y:S05]  /*24f0*/  @!P0 BRA `(.L_x_45) ;  /* 0x0000000000048947 */ /* 0x000fea0003800000 */
[----:B------:R0:W5:Y:S02]  /*2500*/  LDG.E.LTC128B R152, desc[UR36][R6.64+0x44] ;  /* 0x0000442406987981 */ /* 0x000164000c1e1920 */
.L_x_45:
[----:B------:R-:W-:Y:S05]  /*2510*/  BSYNC B1 ;  /* 0x0000000000017941 */ /* 0x000fea0003800000 */
.L_x_44:
[----:B-----5:R-:W-:Y:S01]  /*2520*/  FMUL R12, R152, R155 ;  /* 0x0000009b980c7220 */ /* 0x020fe20000400000 */
[----:B------:R-:W-:Y:S01]  /*2530*/  ISETP.GT.AND P1, PT, R0, 0x8, P1 ;  /* 0x000000080000780c */ /* 0x000fe20000f24270 */
[----:B------:R-:W-:Y:S02]  /*2540*/  BSSY B1, `(.L_x_46) ;  /* 0x0000005000017945 */ /* 0x000fe40003800000 */
[----:B------:R-:W-:-:S05]  /*2550*/  FFMA R33, R33, R154, R12 ;  /* 0x0000009a21217223 */ /* 0x000fca000000000c */
[----:B------:R0:W-:Y:S05]  /*2560*/  @P0 STG.E desc[UR36][R4.64+0x44], R33 ;  /* 0x0000442104000986 */ /* 0x0001ea000c101924 */
[----:B------:R-:W-:Y:S05]  /*2570*/  @!P1 BRA `(.L_x_47) ;  /* 0x0000000000049947 */ /* 0x000fea0003800000 */
[----:B------:R0:W5:Y:S02]  /*2580*/  LDG.E.LTC128B R152, desc[UR36][R8.64+0x40] ;  /* 0x0000402408987981 */ /* 0x000164000c1e1920 */
.L_x_47:
[----:B------:R-:W-:Y:S05]  /*2590*/  BSYNC B1 ;  /* 0x0000000000017941 */ /* 0x000fea0003800000 */
.L_x_46:
        /* <DEDUP_REMOVED lines=8> */
.L_x_49:
[----:B------:R-:W-:Y:S05]  /*2620*/  BSYNC B1 ;  /* 0x0000000000017941 */ /* 0x000fea0003800000 */
.L_x_48:
        /* <DEDUP_REMOVED lines=8> */
.L_x_51:
[----:B------:R-:W-:Y:S05]  /*26b0*/  BSYNC B1 ;  /* 0x0000000000017941 */ /* 0x000fea0003800000 */
.L_x_50:
[----:B0----5:R-:W-:Y:S01]  /*26c0*/  FMUL R13, R152, R155 ;  /* 0x0000009b980d7220 */ /* 0x021fe20000400000 */
[----:B------:R-:W-:Y:S01]  /*26d0*/  ISETP.GT.AND P2, PT, R0, RZ, P1 ;  /* 0x000000ff0000720c */ /* 0x000fe20000f44270 */
[----:B------:R-:W-:Y:S02]  /*26e0*/  BSSY B1, `(.L_x_52) ;  /* 0x0000005000017945 */ /* 0x000fe40003800000 */
[----:B------:R-:W-:-:S05]  /*26f0*/  FFMA R13, R36, R154, R13 ;  /* 0x0000009a240d7223 */ /* 0x000fca000000000d */
[----:B------:R0:W-:Y:S05]  /*2700*/  @P3 STG.E desc[UR36][R4.64+0x60], R13 ;  /* 0x0000600d04003986 */ /* 0x0001ea000c101924 */
[----:B------:R-:W-:Y:S05]  /*2710*/  @!P2 BRA `(.L_x_53) ;  /* 0x000000000004a947 */ /* 0x000fea0003800000 */
[----:B------:R0:W5:Y:S02]  /*2720*/  LDG.E.LTC128B R152, desc[UR36][R6.64+0x64] ;  /* 0x0000642406987981 */ /* 0x000164000c1e1920 */
.L_x_53:
[----:B------:R-:W-:Y:S05]  /*2730*/  BSYNC B1 ;  /* 0x0000000000017941 */ /* 0x000fea0003800000 */
.L_x_52:
[----:B-----5:R-:W-:Y:S01]  /*2740*/  FMUL R12, R152, R155 ;  /* 0x0000009b980c7220 */ /* 0x020fe20000400000 */
[----:B------:R-:W-:Y:S01]  /*2750*/  ISETP.GT.AND P0, PT, R0, 0x8, P0 ;  /* 0x000000080000780c */ /* 0x000fe20000704270 */
[----:B------:R-:W-:Y:S02]  /*2760*/  BSSY B1, `(.L_x_54) ;  /* 0x0000005000017945 */ /* 0x000fe40003800000 */
[----:B------:R-:W-:-:S05]  /*2770*/  FFMA R37, R37, R154, R12 ;  /* 0x0000009a25257223 */ /* 0x000fca000000000c */
[----:B------:R0:W-:Y:S05]  /*2780*/  @P2 STG.E desc[UR36][R4.64+0x64], R37 ;  /* 0x0000642504002986 */ /* 0x0001ea000c101924 */
[----:B------:R-:W-:Y:S05]  /*2790*/  @!P0 BRA `(.L_x_55) ;  /* 0x0000000000048947 */ /* 0x000fea0003800000 */
[----:B------:R0:W5:Y:S02]  /*27a0*/  LDG.E.LTC128B R152, desc[UR36][R8.64+0x60] ;  /* 0x0000602408987981 */ /* 0x000164000c1e1920 */
.L_x_55:
[----:B------:R-:W-:Y:S05]  /*27b0*/  BSYNC B1 ;  /* 0x0000000000017941 */ /* 0x000fea0003800000 */
.L_x_54:
        /* <DEDUP_REMOVED lines=8> */
.L_x_57:
[----:B------:R-:W-:Y:S05]  /*2840*/  BSYNC B1 ;  /* 0x0000000000017941 */ /* 0x000fea0003800000 */
.L_x_56:
        /* <DEDUP_REMOVED lines=8> */
.L_x_59:
[----:B------:R-:W-:Y:S05]  /*28d0*/  BSYNC B1 ;  /* 0x0000000000017941 */ /* 0x000fea0003800000 */
.L_x_58:
[----:B0----5:R-:W-:Y:S01]  /*28e0*/  FMUL R13, R152, R155 ;  /* 0x0000009b980d7220 */ /* 0x021fe20000400000 */
[----:B------:R-:W-:Y:S01]  /*28f0*/  ISETP.GT.AND P1, PT, R0, RZ, P0 ;  /* 0x000000ff0000720c */ /* 0x000fe20000724270 */
[----:B------:R-:W-:Y:S02]  /*2900*/  BSSY B1, `(.L_x_60) ;  /* 0x0000005000017945 */ /* 0x000fe40003800000 */
[----:B------:R-:W-:-:S05]  /*2910*/  FFMA R13, R40, R154, R13 ;  /* 0x0000009a280d7223 */ /* 0x000fca000000000d */
[----:B------:R0:W-:Y:S05]  /*2920*/  @P3 STG.E desc[UR36][R4.64+0x80], R13 ;  /* 0x0000800d04003986 */ /* 0x0001ea000c101924 */
[----:B------:R-:W-:Y:S05]  /*2930*/  @!P1 BRA `(.L_x_61) ;  /* 0x0000000000049947 */ /* 0x000fea0003800000 */
[----:B------:R0:W5:Y:S02]  /*2940*/  LDG.E.LTC128B R152, desc[UR36][R6.64+0x84] ;  /* 0x0000842406987981 */ /* 0x000164000c1e1920 */
.L_x_61:
[----:B------:R-:W-:Y:S05]  /*2950*/  BSYNC B1 ;  /* 0x0000000000017941 */ /* 0x000fea0003800000 */
.L_x_60:
[----:B-----5:R-:W-:Y:S01]  /*2960*/  FMUL R12, R152, R155 ;  /* 0x0000009b980c7220 */ /* 0x020fe20000400000 */
[----:B------:R-:W-:Y:S01]  /*2970*/  ISETP.GT.AND P2, PT, R0, 0x8, P2 ;  /* 0x000000080000780c */ /* 0x000fe20001744270 */
[----:B------:R-:W-:Y:S02]  /*2980*/  BSSY B1, `(.L_x_62) ;  /* 0x0000005000017945 */ /* 0x000fe40003800000 */
[----:B------:R-:W-:-:S05]  /*2990*/  FFMA R41, R41, R154, R12 ;  /* 0x0000009a29297223 */ /* 0x000fca000000000c */
[----:B------:R0:W-:Y:S05]  /*29a0*/  @P1 STG.E desc[UR36][R4.64+0x84], R41 ;  /* 0x0000842904001986 */ /* 0x0001ea000c101924 */
[----:B------:R-:W-:Y:S05]  /*29b0*/  @!P2 BRA `(.L_x_63) ;  /* 0x000000000004a947 */ /* 0x000fea0003800000 */
[----:B------:R0:W5:Y:S02]  /*29c0*/  LDG.E.LTC128B R152, desc[UR36][R8.64+0x80] ;  /* 0x0000802408987981 */ /* 0x000164000c1e1920 */
.L_x_63:
[----:B------:R-:W-:Y:S05]  /*29d0*/  BSYNC B1 ;  /* 0x0000000000017941 */ /* 0x000fea0003800000 */
.L_x_62:
        /* <DEDUP_REMOVED lines=8> */
.L_x_65:
[----:B------:R-:W-:Y:S05]  /*2a60*/  BSYNC B1 ;  /* 0x0000000000017941 */ /* 0x000fea0003800000 */
.L_x_64:
        /* <DEDUP_REMOVED lines=8> */
.L_x_67:
[----:B------:R-:W-:Y:S05]  /*2af0*/  BSYNC B1 ;  /* 0x0000000000017941 */ /* 0x000fea0003800000 */
.L_x_66:
[----:B0----5:R-:W-:Y:S01]  /*2b00*/  FMUL R13, R152, R155 ;  /* 0x0000009b980d7220 */ /* 0x021fe20000400000 */
[----:B------:R-:W-:Y:S01]  /*2b10*/  ISETP.GT.AND P0, PT, R0, RZ, P2 ;  /* 0x000000ff0000720c */ /* 0x000fe20001704270 */
[----:B------:R-:W-:Y:S02]  /*2b20*/  BSSY B1, `(.L_x_68) ;  /* 0x0000005000017945 */ /* 0x000fe40003800000 */
[----:B------:R-:W-:-:S05]  /*2b30*/  FFMA R13, R44, R154, R13 ;  /* 0x0000009a2c0d7223 */ /* 0x000fca000000000d */
[----:B------:R0:W-:Y:S05]  /*2b40*/  @P3 STG.E desc[UR36][R4.64+0xa0], R13 ;  /* 0x0000a00d04003986 */ /* 0x0001ea000c101924 */
[----:B------:R-:W-:Y:S05]  /*2b50*/  @!P0 BRA `(.L_x_69) ;  /* 0x0000000000048947 */ /* 0x000fea0003800000 */
[----:B------:R0:W5:Y:S02]  /*2b60*/  LDG.E.LTC128B R152, desc[UR36][R6.64+0xa4] ;  /* 0x0000a42406987981 */ /* 0x000164000c1e1920 */
.L_x_69:
[----:B------:R-:W-:Y:S05]  /*2b70*/  BSYNC B1 ;  /* 0x0000000000017941 */ /* 0x000fea0003800000 */
.L_x_68:
[----:B-----5:R-:W-:Y:S01]  /*2b80*/  FMUL R12, R152, R155 ;  /* 0x0000009b980c7220 */ /* 0x020fe20000400000 */
[----:B------:R-:W-:Y:S01]  /*2b90*/  ISETP.GT.AND P1, PT, R0, 0x8, P1 ;  /* 0x000000080000780c */ /* 0x000fe20000f24270 */
[----:B------:R-:W-:Y:S02]  /*2ba0*/  BSSY B1, `(.L_x_70) ;  /* 0x0000005000017945 */ /* 0x000fe40003800000 */
[----:B------:R-:W-:-:S05]  /*2bb0*/  FFMA R45, R45, R154, R12 ;  /* 0x0000009a2d2d7223 */ /* 0x000fca000000000c */
[----:B------:R0:W-:Y:S05]  /*2bc0*/  @P0 STG.E desc[UR36][R4.64+0xa4], R45 ;  /* 0x0000a42d04000986 */ /* 0x0001ea000c101924 */
[----:B------:R-:W-:Y:S05]  /*2bd0*/  @!P1 BRA `(.L_x_71) ;  /* 0x0000000000049947 */ /* 0x000fea0003800000 */
[----:B------:R0:W5:Y:S02]  /*2be0*/  LDG.E.LTC128B R152, desc[UR36][R8.64+0xa0] ;  /* 0x0000a02408987981 */ /* 0x000164000c1e1920 */
.L_x_71:
[----:B------:R-:W-:Y:S05]  /*2bf0*/  BSYNC B1 ;  /* 0x0000000000017941 */ /* 0x000fea0003800000 */
.L_x_70:
        /* <DEDUP_REMOVED lines=8> */
.L_x_73:
[----:B------:R-:W-:Y:S05]  /*2c80*/  BSYNC B1 ;  /* 0x0000000000017941 */ /* 0x000fea0003800000 */
.L_x_72:
        /* <DEDUP_REMOVED lines=8> */
.L_x_75:
[----:B------:R-:W-:Y:S05]  /*2d10*/  BSYNC B1 ;  /* 0x0000000000017941 */ /* 0x000fea0003800000 */
.L_x_74:
[----:B0----5:R-:W-:Y:S01]  /*2d20*/  FMUL R13, R152, R155 ;  /* 0x0000009b980d7220 */ /* 0x021fe20000400000 */
[----:B------:R-:W-:Y:S01]  /*2d30*/  ISETP.GT.AND P2, PT, R0, RZ, P1 ;  /* 0x000000ff0000720c */ /* 0x000fe20000f44270 */
[----:B------:R-:W-:Y:S02]  /*2d40*/  BSSY B1, `(.L_x_76) ;  /* 0x0000005000017945 */ /* 0x000fe40003800000 */
[----:B------:R-:W-:-:S05]  /*2d50*/  FFMA R13, R48, R154, R13 ;  /* 0x0000009a300d7223 */ /* 0x000fca000000000d */
[----:B------:R0:W-:Y:S05]  /*2d60*/  @P3 STG.E desc[UR36][R4.64+0xc0], R13 ;  /* 0x0000c00d04003986 */ /* 0x0001ea000c101924 */
[----:B------:R-:W-:Y:S05]  /*2d70*/  @!P2 BRA `(.L_x_77) ;  /* 0x000000000004a947 */ /* 0x000fea0003800000 */
[----:B------:R0:W5:Y:S02]  /*2d80*/  LDG.E.LTC128B R152, desc[UR36][R6.64+0xc4] ;  /* 0x0000c42406987981 */ /* 0x000164000c1e1920 */
.L_x_77:
[----:B------:R-:W-:Y:S05]  /*2d90*/  BSYNC B1 ;  /* 0x0000000000017941 */ /* 0x000fea0003800000 */
.L_x_76:
[----:B-----5:R-:W-:Y:S01]  /*2da0*/  FMUL R12, R152, R155 ;  /* 0x0000009b980c7220 */ /* 0x020fe20000400000 */
[----:B------:R-:W-:Y:S01]  /*2db0*/  ISETP.GT.AND P0, PT, R0, 0x8, P0 ;  /* 0x000000080000780c */ /* 0x000fe20000704270 */
[----:B------:R-:W-:Y:S02]  /*2dc0*/  BSSY B1, `(.L_x_78) ;  /* 0x0000005000017945 */ /* 0x000fe40003800000 */
[----:B------:R-:W-:-:S05]  /*2dd0*/  FFMA R49, R49, R154, R12 ;  /* 0x0000009a31317223 */ /* 0x000fca000000000c */
[----:B------:R0:W-:Y:S05]  /*2de0*/  @P2 STG.E desc[UR36][R4.64+0xc4], R49 ;  /* 0x0000c43104002986 */ /* 0x0001ea000c101924 */
[----:B------:R-:W-:Y:S05]  /*2df0*/  @!P0 BRA `(.L_x_79) ;  /* 0x0000000000048947 */ /* 0x000fea0003800000 */
[----:B------:R0:W5:Y:S02]  /*2e00*/  LDG.E.LTC128B R152, desc[UR36][R8.64+0xc0] ;  /* 0x0000c02408987981 */ /* 0x000164000c1e1920 */
.L_x_79:
[----:B------:R-:W-:Y:S05]  /*2e10*/  BSYNC B1 ;  /* 0x0000000000017941 */ /* 0x000fea0003800000 */
.L_x_78:
        /* <DEDUP_REMOVED lines=8> */
.L_x_81:
[----:B------:R-:W-:Y:S05]  /*2ea0*/  BSYNC B1 ;  /* 0x0000000000017941 */ /* 0x000fea0003800000 */
.L_x_80:
        /* <DEDUP_REMOVED lines=8> */
.L_x_83:
[----:B------:R-:W-:Y:S05]  /*2f30*/  BSYNC B1 ;  /* 0x0000000000017941 */ /* 0x000fea0003800000 */
.L_x_82:
[----:B0----5:R-:W-:Y:S01]  /*2f40*/  FMUL R13, R152, R155 ;  /* 0x0000009b980d7220 */ /* 0x021fe20000400000 */
[----:B------:R-:W-:Y:S01]  /*2f50*/  ISETP.GT.AND P1, PT, R0, RZ, P0 ;  /* 0x000000ff0000720c */ /* 0x000fe20000724270 */
[----:B------:R-:W-:Y:S02]  /*2f60*/  BSSY B1, `(.L_x_84) ;  /* 0x0000005000017945 */ /* 0x000fe40003800000 */
[----:B------:R-:W-:-:S05]  /*2f70*/  FFMA R13, R52, R154, R13 ;  /* 0x0000009a340d7223 */ /* 0x000fca000000000d */
[----:B------:R0:W-:Y:S05]  /*2f80*/  @P3 STG.E desc[UR36][R4.64+0xe0], R13 ;  /* 0x0000e00d04003986 */ /* 0x0001ea000c101924 */
[----:B------:R-:W-:Y:S05]  /*2f90*/  @!P1 BRA `(.L_x_85) ;  /* 0x0000000000049947 */ /* 0x000fea0003800000 */
[----:B------:R0:W5:Y:S02]  /*2fa0*/  LDG.E.LTC128B R152, desc[UR36][R6.64+0xe4] ;  /* 0x0000e42406987981 */ /* 0x000164000c1e1920 */
.L_x_85:
[----:B------:R-:W-:Y:S05]  /*2fb0*/  BSYNC B1 ;  /* 0x0000000000017941 */ /* 0x000fea0003800000 */
.L_x_84:
[----:B-----5:R-:W-:Y:S01]  /*2fc0*/  FMUL R12, R152, R155 ;  /* 0x0000009b980c7220 */ /* 0x020fe20000400000 */
[----:B------:R-:W-:Y:S01]  /*2fd0*/  ISETP.GT.AND P2, PT, R0, 0x8, P2 ;  /* 0x000000080000780c */ /* 0x000fe20001744270 */
[----:B------:R-:W-:Y:S02]  /*2fe0*/  BSSY B1, `(.L_x_86) ;  /* 0x0000005000017945 */ /* 0x000fe40003800000 */
[----:B------:R-:W-:-:S05]  /*2ff0*/  FFMA R53, R53, R154, R12 ;  /* 0x0000009a35357223 */ /* 0x000fca000000000c */
[----:B------:R0:W-:Y:S05]  /*3000*/  @P1 STG.E desc[UR36][R4.64+0xe4], R53 ;  /* 0x0000e43504001986 */ /* 0x0001ea000c101924 */
[----:B------:R-:W-:Y:S05]  /*3010*/  @!P2 BRA `(.L_x_87) ;  /* 0x000000000004a947 */ /* 0x000fea0003800000 */
[----:B------:R0:W5:Y:S02]  /*3020*/  LDG.E.LTC128B R152, desc[UR36][R8.64+0xe0] ;  /* 0x0000e02408987981 */ /* 0x000164000c1e1920 */
.L_x_87:
[----:B------:R-:W-:Y:S05]  /*3030*/  BSYNC B1 ;  /* 0x0000000000017941 */ /* 0x000fea0003800000 */
.L_x_86:
        /* <DEDUP_REMOVED lines=8> */
.L_x_89:
[----:B------:R-:W-:Y:S05]  /*30c0*/  BSYNC B1 ;  /* 0x0000000000017941 */ /* 0x000fea0003800000 */
.L_x_88:
        /* <DEDUP_REMOVED lines=8> */
.L_x_91:
[----:B------:R-:W-:Y:S05]  /*3150*/  BSYNC B1 ;  /* 0x0000000000017941 */ /* 0x000fea0003800000 */
.L_x_90:
[----:B0----5:R-:W-:Y:S01]  /*3160*/  FMUL R13, R152, R155 ;  /* 0x0000009b980d7220 */ /* 0x021fe20000400000 */
[----:B------:R-:W-:Y:S01]  /*3170*/  ISETP.GT.AND P0, PT, R0, RZ, P2 ;  /* 0x000000ff0000720c */ /* 0x000fe20001704270 */
[----:B------:R-:W-:Y:S02]  /*3180*/  BSSY B1, `(.L_x_92) ;  /* 0x0000005000017945 */ /* 0x000fe40003800000 */
[----:B------:R-:W-:-:S05]  /*3190*/  FFMA R13, R56, R154, R13 ;  /* 0x0000009a380d7223 */ /* 0x000fca000000000d */
[----:B------:R0:W-:Y:S05]  /*31a0*/  @P3 STG.E desc[UR36][R4.64+0x100], R13 ;  /* 0x0001000d04003986 */ /* 0x0001ea000c101924 */
[----:B------:R-:W-:Y:S05]  /*31b0*/  @!P0 BRA `(.L_x_93) ;  /* 0x0000000000048947 */ /* 0x000fea0003800000 */
[----:B------:R0:W5:Y:S02]  /*31c0*/  LDG.E.LTC128B R152, desc[UR36][R6.64+0x104] ;  /* 0x0001042406987981 */ /* 0x000164000c1e1920 */
.L_x_93:
[----:B------:R-:W-:Y:S05]  /*31d0*/  BSYNC B1 ;  /* 0x0000000000017941 */ /* 0x000fea0003800000 */
.L_x_92:
[----:B-----5:R-:W-:Y:S01]  /*31e0*/  FMUL R12, R152, R155 ;  /* 0x0000009b980c7220 */ /* 0x020fe20000400000 */
[----:B------:R-:W-:Y:S01]  /*31f0*/  ISETP.GT.AND P1, PT, R0, 0x8, P1 ;  /* 0x000000080000780c */ /* 0x000fe20000f24270 */
[----:B------:R-:W-:Y:S02]  /*3200*/  BSSY B1, `(.L_x_94) ;  /* 0x0000005000017945 */ /* 0x000fe40003800000 */
[----:B------:R-:W-:-:S05]  /*3210*/  FFMA R57, R57, R154, R12 ;  /* 0x0000009a39397223 */ /* 0x000fca000000000c */
[----:B------:R0:W-:Y:S05]  /*3220*/  @P0 STG.E desc[UR36][R4.64+0x104], R57 ;  /* 0x0001043904000986 */ /* 0x0001ea000c101924 */
[----:B------:R-:W-:Y:S05]  /*3230*/  @!P1 BRA `(.L_x_95) ;  /* 0x0000000000049947 */ /* 0x000fea0003800000 */
[----:B------:R0:W5:Y:S02]  /*3240*/  LDG.E.LTC128B R152, desc[UR36][R8.64+0x100] ;  /* 0x0001002408987981 */ /* 0x000164000c1e1920 */
.L_x_95:
[----:B------:R-:W-:Y:S05]  /*3250*/  BSYNC B1 ;  /* 0x0000000000017941 */ /* 0x000fea0003800000 */
.L_x_94:
        /* <DEDUP_REMOVED lines=8> */
.L_x_97:
[----:B------:R-:W-:Y:S05]  /*32e0*/  BSYNC B1 ;  /* 0x0000000000017941 */ /* 0x000fea0003800000 */
.L_x_96:
        /* <DEDUP_REMOVED lines=8> */
.L_x_99:
[----:B------:R-:W-:Y:S05]  /*3370*/  BSYNC B1 ;  /* 0x0000000000017941 */ /* 0x000fea0003800000 */
.L_x_98:
[----:B0----5:R-:W-:Y:S01]  /*3380*/  FMUL R13, R152, R155 ;  /* 0x0000009b980d7220 */ /* 0x021fe20000400000 */
[----:B------:R-:W-:Y:S01]  /*3390*/  ISETP.GT.AND P2, PT, R0, RZ, P1 ;  /* 0x000000ff0000720c */ /* 0x000fe20000f44270 */
[----:B------:R-:W-:Y:S02]  /*33a0*/  BSSY B1, `(.L_x_100) ;  /* 0x0000005000017945 */ /* 0x000fe40003800000 */
[----:B------:R-:W-:-:S05]  /*33b0*/  FFMA R13, R60, R154, R13 ;  /* 0x0000009a3c0d7223 */ /* 0x000fca000000000d */
[----:B------:R0:W-:Y:S05]  /*33c0*/  @P3 STG.E desc[UR36][R4.64+0x120], R13 ;  /* 0x0001200d04003986 */ /* 0x0001ea000c101924 */
[----:B------:R-:W-:Y:S05]  /*33d0*/  @!P2 BRA `(.L_x_101) ;  /* 0x000000000004a947 */ /* 0x000fea0003800000 */
[----:B------:R0:W5:Y:S02]  /*33e0*/  LDG.E.LTC128B R152, desc[UR36][R6.64+0x124] ;  /* 0x0001242406987981 */ /* 0x000164000c1e1920 */
.L_x_101:
[----:B------:R-:W-:Y:S05]  /*33f0*/  BSYNC B1 ;  /* 0x0000000000017941 */ /* 0x000fea0003800000 */
.L_x_100:
[----:B-----5:R-:W-:Y:S01]  /*3400*/  FMUL R12, R152, R155 ;  /* 0x0000009b980c7220 */ /* 0x020fe20000400000 */
[----:B------:R-:W-:Y:S01]  /*3410*/  ISETP.GT.AND P0, PT, R0, 0x8, P0 ;  /* 0x000000080000780c */ /* 0x000fe20000704270 */
[----:B------:R-:W-:Y:S02]  /*3420*/  BSSY B1, `(.L_x_102) ;  /* 0x0000005000017945 */ /* 0x000fe40003800000 */
[----:B------:R-:W-:-:S05]  /*3430*/  FFMA R61, R61, R154, R12 ;  /* 0x0000009a3d3d7223 */ /* 0x000fca000000000c */
[----:B------:R0:W-:Y:S05]  /*3440*/  @P2 STG.E desc[UR36][R4.64+0x124], R61 ;  /* 0x0001243d04002986 */ /* 0x0001ea000c101924 */
[----:B------:R-:W-:Y:S05]  /*3450*/  @!P0 BRA `(.L_x_103) ;  /* 0x0000000000048947 */ /* 0x000fea0003800000 */
[----:B------:R0:W5:Y:S02]  /*3460*/  LDG.E.LTC128B R152, desc[UR36][R8.64+0x120] ;  /* 0x0001202408987981 */ /* 0x000164000c1e1920 */
.L_x_103:
[----:B------:R-:W-:Y:S05]  /*3470*/  BSYNC B1 ;  /* 0x0000000000017941 */ /* 0x000fea0003800000 */
.L_x_102:
        /* <DEDUP_REMOVED lines=8> */
.L_x_105:
[----:B------:R-:W-:Y:S05]  /*3500*/  BSYNC B1 ;  /* 0x0000000000017941 */ /* 0x000fea0003800000 */
.L_x_104:
        /* <DEDUP_REMOVED lines=8> */
.L_x_107:
[----:B------:R-:W-:Y:S05]  /*3590*/  BSYNC B1 ;  /* 0x0000000000017941 */ /* 0x000fea0003800000 */
.L_x_106:
[----:B0----5:R-:W-:Y:S01]  /*35a0*/  FMUL R13, R152, R155 ;  /* 0x0000009b980d7220 */ /* 0x021fe20000400000 */
[----:B------:R-:W-:Y:S01]  /*35b0*/  ISETP.GT.AND P1, PT, R0, RZ, P0 ;  /* 0x000000ff0000720c */ /* 0x000fe20000724270 */
[----:B------:R-:W-:Y:S02]  /*35c0*/  BSSY B1, `(.L_x_108) ;  /* 0x0000005000017945 */ /* 0x000fe40003800000 */
[----:B------:R-:W-:-:S05]  /*35d0*/  FFMA R13, R64, R154, R13 ;  /* 0x0000009a400d7223 */ /* 0x000fca000000000d */
[----:B------:R0:W-:Y:S05]  /*35e0*/  @P3 STG.E desc[UR36][R4.64+0x140], R13 ;  /* 0x0001400d04003986 */ /* 0x0001ea000c101924 */
[----:B------:R-:W-:Y:S05]  /*35f0*/  @!P1 BRA `(.L_x_109) ;  /* 0x0000000000049947 */ /* 0x000fea0003800000 */
[----:B------:R0:W5:Y:S02]  /*3600*/  LDG.E.LTC128B R152, desc[UR36][R6.64+0x144] ;  /* 0x0001442406987981 */ /* 0x000164000c1e1920 */
.L_x_109:
[----:B------:R-:W-:Y:S05]  /*3610*/  BSYNC B1 ;  /* 0x0000000000017941 */ /* 0x000fea0003800000 */
.L_x_108:
[----:B-----5:R-:W-:Y:S01]  /*3620*/  FMUL R12, R152, R155 ;  /* 0x0000009b980c7220 */ /* 0x020fe20000400000 */
[----:B------:R-:W-:Y:S01]  /*3630*/  ISETP.GT.AND P2, PT, R0, 0x8, P2 ;  /* 0x000000080000780c */ /* 0x000fe20001744270 */
[----:B------:R-:W-:Y:S02]  /*3640*/  BSSY B1, `(.L_x_110) ;  /* 0x0000005000017945 */ /* 0x000fe40003800000 */
[----:B------:R-:W-:-:S05]  /*3650*/  FFMA R65, R65, R154, R12 ;  /* 0x0000009a41417223 */ /* 0x000fca000000000c */
[----:B------:R0:W-:Y:S05]  /*3660*/  @P1 STG.E desc[UR36][R4.64+0x144], R65 ;  /* 0x0001444104001986 */ /* 0x0001ea000c101924 */
[----:B------:R-:W-:Y:S05]  /*3670*/  @!P2 BRA `(.L_x_111) ;  /* 0x000000000004a947 */ /* 0x000fea0003800000 */
[----:B------:R0:W5:Y:S02]  /*3680*/  LDG.E.LTC128B R152, desc[UR36][R8.64+0x140] ;  /* 0x0001402408987981 */ /* 0x000164000c1e1920 */
.L_x_111:
[----:B------:R-:W-:Y:S05]  /*3690*/  BSYNC B1 ;  /* 0x0000000000017941 */ /* 0x000fea0003800000 */
.L_x_110:
        /* <DEDUP_REMOVED lines=8> */
.L_x_113:
[----:B------:R-:W-:Y:S05]  /*3720*/  BSYNC B1 ;  /* 0x0000000000017941 */ /* 0x000fea0003800000 */
.L_x_112:
        /* <DEDUP_REMOVED lines=8> */
.L_x_115:
[----:B------:R-:W-:Y:S05]  /*37b0*/  BSYNC B1 ;  /* 0x0000000000017941 */ /* 0x000fea0003800000 */
.L_x_114:
[----:B0----5:R-:W-:Y:S01]  /*37c0*/  FMUL R13, R152, R155 ;  /* 0x0000009b980d7220 */ /* 0x021fe20000400000 */
[----:B------:R-:W-:Y:S01]  /*37d0*/  ISETP.GT.AND P0, PT, R0, RZ, P2 ;  /* 0x000000ff0000720c */ /* 0x000fe20001704270 */
[----:B------:R-:W-:Y:S02]  /*37e0*/  BSSY B1, `(.L_x_116) ;  /* 0x0000005000017945 */ /* 0x000fe40003800000 */
[----:B------:R-:W-:-:S05]  /*37f0*/  FFMA R13, R68, R154, R13 ;  /* 0x0000009a440d7223 */ /* 0x000fca000000000d */
[----:B------:R0:W-:Y:S05]  /*3800*/  @P3 STG.E desc[UR36][R4.64+0x160], R13 ;  /* 0x0001600d04003986 */ /* 0x0001ea000c101924 */
[----:B------:R-:W-:Y:S05]  /*3810*/  @!P0 BRA `(.L_x_117) ;  /* 0x0000000000048947 */ /* 0x000fea0003800000 */
[----:B------:R0:W5:Y:S02]  /*3820*/  LDG.E.LTC128B R152, desc[UR36][R6.64+0x164] ;  /* 0x0001642406987981 */ /* 0x000164000c1e1920 */
.L_x_117:
[----:B------:R-:W-:Y:S05]  /*3830*/  BSYNC B1 ;  /* 0x0000000000017941 */ /* 0x000fea0003800000 */
.L_x_116:
[----:B-----5:R-:W-:Y:S01]  /*3840*/  FMUL R12, R152, R155 ;  /* 0x0000009b980c7220 */ /* 0x020fe20000400000 */
[----:B------:R-:W-:Y:S01]  /*3850*/  ISETP.GT.AND P1, PT, R0, 0x8, P1 ;  /* 0x000000080000780c */ /* 0x000fe20000f24270 */
[----:B------:R-:W-:Y:S02]  /*3860*/  BSSY B1, `(.L_x_118) ;  /* 0x0000005000017945 */ /* 0x000fe40003800000 */
[----:B------:R-:W-:-:S05]  /*3870*/  FFMA R69, R69, R154, R12 ;  /* 0x0000009a45457223 */ /* 0x000fca000000000c */
[----:B------:R0:W-:Y:S05]  /*3880*/  @P0 STG.E desc[UR36][R4.64+0x164], R69 ;  /* 0x0001644504000986 */ /* 0x0001ea000c101924 */
[----:B------:R-:W-:Y:S05]  /*3890*/  @!P1 BRA `(.L_x_119) ;  /* 0x0000000000049947 */ /* 0x000fea0003800000 */
[----:B------:R0:W5:Y:S02]  /*38a0*/  LDG.E.LTC128B R152, desc[UR36][R8.64+0x160] ;  /* 0x0001602408987981 */ /* 0x000164000c1e1920 */
.L_x_119:
[----:B------:R-:W-:Y:S05]  /*38b0*/  BSYNC B1 ;  /* 0x0000000000017941 */ /* 0x000fea0003800000 */
.L_x_118:
        /* <DEDUP_REMOVED lines=8> */
.L_x_121:
[----:B------:R-:W-:Y:S05]  /*3940*/  BSYNC B1 ;  /* 0x0000000000017941 */ /* 0x000fea0003800000 */
.L_x_120:
        /* <DEDUP_REMOVED lines=8> */
.L_x_123:
[----:B------:R-:W-:Y:S05]  /*39d0*/  BSYNC B1 ;  /* 0x0000000000017941 */ /* 0x000fea0003800000 */
.L_x_122:
[----:B0----5:R-:W-:Y:S01]  /*39e0*/  FMUL R13, R152, R155 ;  /* 0x0000009b980d7220 */ /* 0x021fe20000400000 */
[----:B------:R-:W-:Y:S01]  /*39f0*/  ISETP.GT.AND P2, PT, R0, RZ, P1 ;  /* 0x000000ff0000720c */ /* 0x000fe20000f44270 */
[----:B------:R-:W-:Y:S02]  /*3a00*/  BSSY B1, `(.L_x_124) ;  /* 0x0000005000017945 */ /* 0x000fe40003800000 */
[----:B------:R-:W-:-:S05]  /*3a10*/  FFMA R13, R72, R154, R13 ;  /* 0x0000009a480d7223 */ /* 0x000fca000000000d */
[----:B------:R0:W-:Y:S05]  /*3a20*/  @P3 STG.E desc[UR36][R4.64+0x180], R13 ;  /* 0x0001800d04003986 */ /* 0x0001ea000c101924 */
[----:B------:R-:W-:Y:S05]  /*3a30*/  @!P2 BRA `(.L_x_125) ;  /* 0x000000000004a947 */ /* 0x000fea0003800000 */
[----:B------:R0:W5:Y:S02]  /*3a40*/  LDG.E.LTC128B R152, desc[UR36][R6.64+0x184] ;  /* 0x0001842406987981 */ /* 0x000164000c1e1920 */
.L_x_125:
[----:B------:R-:W-:Y:S05]  /*3a50*/  BSYNC B1 ;  /* 0x0000000000017941 */ /* 0x000fea0003800000 */
.L_x_124:
[----:B-----5:R-:W-:Y:S01]  /*3a60*/  FMUL R12, R152, R155 ;  /* 0x0000009b980c7220 */ /* 0x020fe20000400000 */
[----:B------:R-:W-:Y:S01]  /*3a70*/  ISETP.GT.AND P0, PT, R0, 0x8, P0 ;  /* 0x000000080000780c */ /* 0x000fe20000704270 */
[----:B------:R-:W-:Y:S02]  /*3a80*/  BSSY B1, `(.L_x_126) ;  /* 0x0000005000017945 */ /* 0x000fe40003800000 */
[----:B------:R-:W-:-:S05]  /*3a90*/  FFMA R73, R73, R154, R12 ;  /* 0x0000009a49497223 */ /* 0x000fca000000000c */
[----:B------:R0:W-:Y:S05]  /*3aa0*/  @P2 STG.E desc[UR36][R4.64+0x184], R73 ;  /* 0x0001844904002986 */ /* 0x0001ea000c101924 */
[----:B------:R-:W-:Y:S05]  /*3ab0*/  @!P0 BRA `(.L_x_127) ;  /* 0x0000000000048947 */ /* 0x000fea0003800000 */
[----:B------:R0:W5:Y:S02]  /*3ac0*/  LDG.E.LTC128B R152, desc[UR36][R8.64+0x180] ;  /* 0x0001802408987981 */ /* 0x000164000c1e1920 */
.L_x_127:
[----:B------:R-:W-:Y:S05]  /*3ad0*/  BSYNC B1 ;  /* 0x0000000000017941 */ /* 0x000fea0003800000 */
.L_x_126:
        /* <DEDUP_REMOVED lines=8> */
.L_x_129:
[----:B------:R-:W-:Y:S05]  /*3b60*/  BSYNC B1 ;  /* 0x0000000000017941 */ /* 0x000fea0003800000 */
.L_x_128:
        /* <DEDUP_REMOVED lines=8> */
.L_x_131:
[----:B------:R-:W-:Y:S05]  /*3bf0*/  BSYNC B1 ;  /* 0x0000000000017941 */ /* 0x000fea0003800000 */
.L_x_130:
[----:B0----5:R-:W-:Y:S01]  /*3c00*/  FMUL R13, R152, R155 ;  /* 0x0000009b980d7220 */ /* 0x021fe20000400000 */
[----:B------:R-:W-:Y:S01]  /*3c10*/  ISETP.GT.AND P1, PT, R0, RZ, P0 ;  /* 0x000000ff0000720c */ /* 0x000fe20000724270 */
[----:B------:R-:W-:Y:S02]  /*3c20*/  BSSY B1, `(.L_x_132) ;  /* 0x0000005000017945 */ /* 0x000fe40003800000 */
[----:B------:R-:W-:-:S05]  /*3c30*/  FFMA R13, R76, R154, R13 ;  /* 0x0000009a4c0d7223 */ /* 0x000fca000000000d */
[----:B------:R0:W-:Y:S05]  /*3c40*/  @P3 STG.E desc[UR36][R4.64+0x1a0], R13 ;  /* 0x0001a00d04003986 */ /* 0x0001ea000c101924 */
[----:B------:R-:W-:Y:S05]  /*3c50*/  @!P1 BRA `(.L_x_133) ;  /* 0x0000000000049947 */ /* 0x000fea0003800000 */
[----:B------:R0:W5:Y:S02]  /*3c60*/  LDG.E.LTC128B R152, desc[UR36][R6.64+0x1a4] ;  /* 0x0001a42406987981 */ /* 0x000164000c1e1920 */
.L_x_133:
[----:B------:R-:W-:Y:S05]  /*3c70*/  BSYNC B1 ;  /* 0x0000000000017941 */ /* 0x000fea0003800000 */
.L_x_132:
[----:B-----5:R-:W-:Y:S01]  /*3c80*/  FMUL R12, R152, R155 ;  /* 0x0000009b980c7220 */ /* 0x020fe20000400000 */
[----:B------:R-:W-:Y:S01]  /*3c90*/  ISETP.GT.AND P2, PT, R0, 0x8, P2 ;  /* 0x000000080000780c */ /* 0x000fe20001744270 */
[----:B------:R-:W-:Y:S02]  /*3ca0*/  BSSY B1, `(.L_x_134) ;  /* 0x0000005000017945 */ /* 0x000fe40003800000 */
[----:B------:R-:W-:-:S05]  /*3cb0*/  FFMA R77, R77, R154, R12 ;  /* 0x0000009a4d4d7223 */ /* 0x000fca000000000c */
[----:B------:R0:W-:Y:S05]  /*3cc0*/  @P1 STG.E desc[UR36][R4.64+0x1a4], R77 ;  /* 0x0001a44d04001986 */ /* 0x0001ea000c101924 */
[----:B------:R-:W-:Y:S05]  /*3cd0*/  @!P2 BRA `(.L_x_135) ;  /* 0x000000000004a947 */ /* 0x000fea0003800000 */
[----:B------:R0:W5:Y:S02]  /*3ce0*/  LDG.E.LTC128B R152, desc[UR36][R8.64+0x1a0] ;  /* 0x0001a02408987981 */ /* 0x000164000c1e1920 */
.L_x_135:
[----:B------:R-:W-:Y:S05]  /*3cf0*/  BSYNC B1 ;  /* 0x0000000000017941 */ /* 0x000fea0003800000 */
.L_x_134:
        /* <DEDUP_REMOVED lines=8> */
.L_x_137:
[----:B------:R-:W-:Y:S05]  /*3d80*/  BSYNC B1 ;  /* 0x0000000000017941 */ /* 0x000fea0003800000 */
.L_x_136:
        /* <DEDUP_REMOVED lines=8> */
.L_x_139:
[----:B------:R-:W-:Y:S05]  /*3e10*/  BSYNC B1 ;  /* 0x0000000000017941 */ /* 0x000fea0003800000 */
.L_x_138:
[----:B0----5:R-:W-:Y:S01]  /*3e20*/  FMUL R13, R152, R155 ;  /* 0x0000009b980d7220 */ /* 0x021fe20000400000 */
[----:B------:R-:W-:Y:S01]  /*3e30*/  ISETP.GT.AND P0, PT, R0, RZ, P2 ;  /* 0x000000ff0000720c */ /* 0x000fe20001704270 */
[----:B------:R-:W-:Y:S02]  /*3e40*/  BSSY B1, `(.L_x_140) ;  /* 0x0000005000017945 */ /* 0x000fe40003800000 */
[----:B------:R-:W-:-:S05]  /*3e50*/  FFMA R13, R80, R154, R13 ;  /* 0x0000009a500d7223 */ /* 0x000fca000000000d */
[----:B------:R0:W-:Y:S05]  /*3e60*/  @P3 STG.E desc[UR36][R4.64+0x1c0], R13 ;  /* 0x0001c00d04003986 */ /* 0x0001ea000c101924 */
[----:B------:R-:W-:Y:S05]  /*3e70*/  @!P0 BRA `(.L_x_141) ;  /* 0x0000000000048947 */ /* 0x000fea0003800000 */
[----:B------:R0:W5:Y:S02]  /*3e80*/  LDG.E.LTC128B R152, desc[UR36][R6.64+0x1c4] ;  /* 0x0001c42406987981 */ /* 0x000164000c1e1920 */
.L_x_141:
[----:B------:R-:W-:Y:S05]  /*3e90*/  BSYNC B1 ;  /* 0x0000000000017941 */ /* 0x000fea0003800000 */
.L_x_140:
[----:B-----5:R-:W-:Y:S01]  /*3ea0*/  FMUL R12, R152, R155 ;  /* 0x0000009b980c7220 */ /* 0x020fe20000400000 */
[----:B------:R-:W-:Y:S01]  /*3eb0*/  ISETP.GT.AND P1, PT, R0, 0x8, P1 ;  /* 0x000000080000780c */ /* 0x000fe20000f24270 */
[----:B------:R-:W-:Y:S02]  /*3ec0*/  BSSY B1, `(.L_x_142) ;  /* 0x0000005000017945 */ /* 0x000fe40003800000 */
[----:B------:R-:W-:-:S05]  /*3ed0*/  FFMA R81, R81, R154, R12 ;  /* 0x0000009a51517223 */ /* 0x000fca000000000c */
[----:B------:R0:W-:Y:S05]  /*3ee0*/  @P0 STG.E desc[UR36][R4.64+0x1c4], R81 ;  /* 0x0001c45104000986 */ /* 0x0001ea000c101924 */
[----:B------:R-:W-:Y:S05]  /*3ef0*/  @!P1 BRA `(.L_x_143) ;  /* 0x0000000000049947 */ /* 0x000fea0003800000 */
[----:B------:R0:W5:Y:S02]  /*3f00*/  LDG.E.LTC128B R152, desc[UR36][R8.64+0x1c0] ;  /* 0x0001c02408987981 */ /* 0x000164000c1e1920 */
.L_x_143:
[----:B------:R-:W-:Y:S05]  /*3f10*/  BSYNC B1 ;  /* 0x0000000000017941 */ /* 0x000fea0003800000 */
.L_x_142:
        /* <DEDUP_REMOVED lines=8> */
.L_x_145:
[----:B------:R-:W-:Y:S05]  /*3fa0*/  BSYNC B1 ;  /* 0x0000000000017941 */ /* 0x000fea0003800000 */
.L_x_144:
        /* <DEDUP_REMOVED lines=8> */
.L_x_147:
[----:B------:R-:W-:Y:S05]  /*4030*/  BSYNC B1 ;  /* 0x0000000000017941 */ /* 0x000fea0003800000 */
.L_x_146:
[----:B0----5:R-:W-:Y:S01]  /*4040*/  FMUL R13, R152, R155 ;  /* 0x0000009b980d7220 */ /* 0x021fe20000400000 */
[----:B------:R-:W-:Y:S01]  /*4050*/  ISETP.GT.AND P2, PT, R0, RZ, P1 ;  /* 0x000000ff0000720c */ /* 0x000fe20000f44270 */
[----:B------:R-:W-:Y:S02]  /*4060*/  BSSY B1, `(.L_x_148) ;  /* 0x0000005000017945 */ /* 0x000fe40003800000 */
[----:B------:R-:W-:-:S05]  /*4070*/  FFMA R13, R84, R154, R13 ;  /* 0x0000009a540d7223 */ /* 0x000fca000000000d */
[----:B------:R0:W-:Y:S05]  /*4080*/  @P3 STG.E desc[UR36][R4.64+0x1e0], R13 ;  /* 0x0001e00d04003986 */ /* 0x0001ea000c101924 */
[----:B------:R-:W-:Y:S05]  /*4090*/  @!P2 BRA `(.L_x_149) ;  /* 0x000000000004a947 */ /* 0x000fea0003800000 */
[----:B------:R0:W5:Y:S02]  /*40a0*/  LDG.E.LTC128B R152, desc[UR36][R6.64+0x1e4] ;  /* 0x0001e42406987981 */ /* 0x000164000c1e1920 */
.L_x_149:
[----:B------:R-:W-:Y:S05]  /*40b0*/  BSYNC B1 ;  /* 0x0000000000017941 */ /* 0x000fea0003800000 */
.L_x_148:
[----:B-----5:R-:W-:Y:S01]  /*40c0*/  FMUL R12, R152, R155 ;  /* 0x0000009b980c7220 */ /* 0x020fe20000400000 */
[----:B------:R-:W-:Y:S01]  /*40d0*/  ISETP.GT.AND P0, PT, R0, 0x8, P0 ;  /* 0x000000080000780c */ /* 0x000fe20000704270 */
[----:B------:R-:W-:Y:S02]  /*40e0*/  BSSY B1, `(.L_x_150) ;  /* 0x0000005000017945 */ /* 0x000fe40003800000 */
[----:B------:R-:W-:-:S05]  /*40f0*/  FFMA R85, R85, R154, R12 ;  /* 0x0000009a55557223 */ /* 0x000fca000000000c */
[----:B------:R0:W-:Y:S05]  /*4100*/  @P2 STG.E desc[UR36][R4.64+0x1e4], R85 ;  /* 0x0001e45504002986 */ /* 0x0001ea000c101924 */
[----:B------:R-:W-:Y:S05]  /*4110*/  @!P0 BRA `(.L_x_151) ;  /* 0x0000000000048947 */ /* 0x000fea0003800000 */
[----:B------:R0:W5:Y:S02]  /*4120*/  LDG.E.LTC128B R152, desc[UR36][R8.64+0x1e0] ;  /* 0x0001e02408987981 */ /* 0x000164000c1e1920 */
.L_x_151:
[----:B------:R-:W-:Y:S05]  /*4130*/  BSYNC B1 ;  /* 0x0000000000017941 */ /* 0x000fea0003800000 */
.L_x_150:
        /* <DEDUP_REMOVED lines=8> */
.L_x_153:
[----:B------:R-:W-:Y:S05]  /*41c0*/  BSYNC B1 ;  /* 0x0000000000017941 */ /* 0x000fea0003800000 */
.L_x_152:
        /* <DEDUP_REMOVED lines=8> */
.L_x_155:
[----:B------:R-:W-:Y:S05]  /*4250*/  BSYNC B1 ;  /* 0x0000000000017941 */ /* 0x000fea0003800000 */
.L_x_154:
[----:B0----5:R-:W-:Y:S01]  /*4260*/  FMUL R13, R152, R155 ;  /* 0x0000009b980d7220 */ /* 0x021fe20000400000 */
[----:B------:R-:W-:Y:S01]  /*4270*/  ISETP.GT.AND P1, PT, R0, RZ, P0 ;  /* 0x000000ff0000720c */ /* 0x000fe20000724270 */
[----:B------:R-:W-:Y:S02]  /*4280*/  BSSY B1, `(.L_x_156) ;  /* 0x0000005000017945 */ /* 0x000fe40003800000 */
[----:B------:R-:W-:-:S05]  /*4290*/  FFMA R13, R88, R154, R13 ;  /* 0x0000009a580d7223 */ /* 0x000fca000000000d */
[----:B------:R0:W-:Y:S05]  /*42a0*/  @P3 STG.E desc[UR36][R4.64+0x200], R13 ;  /* 0x0002000d04003986 */ /* 0x0001ea000c101924 */
[----:B------:R-:W-:Y:S05]  /*42b0*/  @!P1 BRA `(.L_x_157) ;  /* 0x0000000000049947 */ /* 0x000fea0003800000 */
[----:B------:R0:W5:Y:S02]  /*42c0*/  LDG.E.LTC128B R152, desc[UR36][R6.64+0x204] ;  /* 0x0002042406987981 */ /* 0x000164000c1e1920 */
.L_x_157:
[----:B------:R-:W-:Y:S05]  /*42d0*/  BSYNC B1 ;  /* 0x0000000000017941 */ /* 0x000fea0003800000 */
.L_x_156:
[----:B-----5:R-:W-:Y:S01]  /*42e0*/  FMUL R12, R152, R155 ;  /* 0x0000009b980c7220 */ /* 0x020fe20000400000 */
[----:B------:R-:W-:Y:S01]  /*42f0*/  ISETP.GT.AND P2, PT, R0, 0x8, P2 ;  /* 0x000000080000780c */ /* 0x000fe20001744270 */
[----:B------:R-:W-:Y:S02]  /*4300*/  BSSY B1, `(.L_x_158) ;  /* 0x0000005000017945 */ /* 0x000fe40003800000 */
[----:B------:R-:W-:-:S05]  /*4310*/  FFMA R89, R89, R154, R12 ;  /* 0x0000009a59597223 */ /* 0x000fca000000000c */
[----:B------:R0:W-:Y:S05]  /*4320*/  @P1 STG.E desc[UR36][R4.64+0x204], R89 ;  /* 0x0002045904001986 */ /* 0x0001ea000c101924 */
[----:B------:R-:W-:Y:S05]  /*4330*/  @!P2 BRA `(.L_x_159) ;  /* 0x000000000004a947 */ /* 0x000fea0003800000 */
[----:B------:R0:W5:Y:S02]  /*4340*/  LDG.E.LTC128B R152, desc[UR36][R8.64+0x200] ;  /* 0x0002002408987981 */ /* 0x000164000c1e1920 */
.L_x_159:
[----:B------:R-:W-:Y:S05]  /*4350*/  BSYNC B1 ;  /* 0x0000000000017941 */ /* 0x000fea0003800000 */
.L_x_158:
        /* <DEDUP_REMOVED lines=8> */
.L_x_161:
[----:B------:R-:W-:Y:S05]  /*43e0*/  BSYNC B1 ;  /* 0x0000000000017941 */ /* 0x000fea0003800000 */
.L_x_160:
        /* <DEDUP_REMOVED lines=8> */
.L_x_163:
[----:B------:R-:W-:Y:S05]  /*4470*/  BSYNC B1 ;  /* 0x0000000000017941 */ /* 0x000fea0003800000 */
.L_x_162:
[----:B0----5:R-:W-:Y:S01]  /*4480*/  FMUL R13, R152, R155 ;  /* 0x0000009b980d7220 */ /* 0x021fe20000400000 */
[----:B------:R-:W-:Y:S01]  /*4490*/  ISETP.GT.AND P0, PT, R0, RZ, P2 ;  /* 0x000000ff0000720c */ /* 0x000fe20001704270 */
[----:B------:R-:W-:Y:S02]  /*44a0*/  BSSY B1, `(.L_x_164) ;  /* 0x0000005000017945 */ /* 0x000fe40003800000 */
[----:B------:R-:W-:-:S05]  /*44b0*/  FFMA R13, R92, R154, R13 ;  /* 0x0000009a5c0d7223 */ /* 0x000fca000000000d */
[----:B------:R0:W-:Y:S05]  /*44c0*/  @P3 STG.E desc[UR36][R4.64+0x220], R13 ;  /* 0x0002200d04003986 */ /* 0x0001ea000c101924 */
[----:B------:R-:W-:Y:S05]  /*44d0*/  @!P0 BRA `(.L_x_165) ;  /* 0x0000000000048947 */ /* 0x000fea0003800000 */
[----:B------:R0:W5:Y:S02]  /*44e0*/  LDG.E.LTC128B R152, desc[UR36][R6.64+0x224] ;  /* 0x0002242406987981 */ /* 0x000164000c1e1920 */
.L_x_165:
[----:B------:R-:W-:Y:S05]  /*44f0*/  BSYNC B1 ;  /* 0x0000000000017941 */ /* 0x000fea0003800000 */
.L_x_164:
[----:B-----5:R-:W-:Y:S01]  /*4500*/  FMUL R12, R152, R155 ;  /* 0x0000009b980c7220 */ /* 0x020fe20000400000 */
[----:B------:R-:W-:Y:S01]  /*4510*/  ISETP.GT.AND P1, PT, R0, 0x8, P1 ;  /* 0x000000080000780c */ /* 0x000fe20000f24270 */
[----:B------:R-:W-:Y:S02]  /*4520*/  BSSY B1, `(.L_x_166) ;  /* 0x0000005000017945 */ /* 0x000fe40003800000 */
[----:B------:R-:W-:-:S05]  /*4530*/  FFMA R93, R93, R154, R12 ;  /* 0x0000009a5d5d7223 */ /* 0x000fca000000000c */
[----:B------:R0:W-:Y:S05]  /*4540*/  @P0 STG.E desc[UR36][R4.64+0x224], R93 ;  /* 0x0002245d04000986 */ /* 0x0001ea000c101924 */
[----:B------:R-:W-:Y:S05]  /*4550*/  @!P1 BRA `(.L_x_167) ;  /* 0x0000000000049947 */ /* 0x000fea0003800000 */
[----:B------:R0:W5:Y:S02]  /*4560*/  LDG.E.LTC128B R152, desc[UR36][R8.64+0x220] ;  /* 0x0002202408987981 */ /* 0x000164000c1e1920 */
.L_x_167:
[----:B------:R-:W-:Y:S05]  /*4570*/  BSYNC B1 ;  /* 0x0000000000017941 */ /* 0x000fea0003800000 */
.L_x_166:
        /* <DEDUP_REMOVED lines=8> */
.L_x_169:
[----:B------:R-:W-:Y:S05]  /*4600*/  BSYNC B1 ;  /* 0x0000000000017941 */ /* 0x000fea0003800000 */
.L_x_168:
        /* <DEDUP_REMOVED lines=8> */
.L_x_171:
[----:B------:R-:W-:Y:S05]  /*4690*/  BSYNC B1 ;  /* 0x0000000000017941 */ /* 0x000fea0003800000 */
.L_x_170:
[----:B0----5:R-:W-:Y:S01]  /*46a0*/  FMUL R13, R152, R155 ;  /* 0x0000009b980d7220 */ /* 0x021fe20000400000 */
[----:B------:R-:W-:Y:S01]  /*46b0*/  ISETP.GT.AND P2, PT, R0, RZ, P1 ;  /* 0x000000ff0000720c */ /* 0x000fe20000f44270 */
[----:B------:R-:W-:Y:S02]  /*46c0*/  BSSY B1, `(.L_x_172) ;  /* 0x0000005000017945 */ /* 0x000fe40003800000 */
[----:B------:R-:W-:-:S05]  /*46d0*/  FFMA R13, R96, R154, R13 ;  /* 0x0000009a600d7223 */ /* 0x000fca000000000d */
[----:B------:R0:W-:Y:S05]  /*46e0*/  @P3 STG.E desc[UR36][R4.64+0x240], R13 ;  /* 0x0002400d04003986 */ /* 0x0001ea000c101924 */
[----:B------:R-:W-:Y:S05]  /*46f0*/  @!P2 BRA `(.L_x_173) ;  /* 0x000000000004a947 */ /* 0x000fea0003800000 */
[----:B------:R0:W5:Y:S02]  /*4700*/  LDG.E.LTC128B R152, desc[UR36][R6.64+0x244] ;  /* 0x0002442406987981 */ /* 0x000164000c1e1920 */
.L_x_173:
[----:B------:R-:W-:Y:S05]  /*4710*/  BSYNC B1 ;  /* 0x0000000000017941 */ /* 0x000fea0003800000 */
.L_x_172:
[----:B-----5:R-:W-:Y:S01]  /*4720*/  FMUL R12, R152, R155 ;  /* 0x0000009b980c7220 */ /* 0x020fe20000400000 */
[----:B------:R-:W-:Y:S01]  /*4730*/  ISETP.GT.AND P0, PT, R0, 0x8, P0 ;  /* 0x000000080000780c */ /* 0x000fe20000704270 */
[----:B------:R-:W-:Y:S02]  /*4740*/  BSSY B1, `(.L_x_174) ;  /* 0x0000005000017945 */ /* 0x000fe40003800000 */
[----:B------:R-:W-:-:S05]  /*4750*/  FFMA R97, R97, R154, R12 ;  /* 0x0000009a61617223 */ /* 0x000fca000000000c */
[----:B------:R0:W-:Y:S05]  /*4760*/  @P2 STG.E desc[UR36][R4.64+0x244], R97 ;  /* 0x0002446104002986 */ /* 0x0001ea000c101924 */
[----:B------:R-:W-:Y:S05]  /*4770*/  @!P0 BRA `(.L_x_175) ;  /* 0x0000000000048947 */ /* 0x000fea0003800000 */
[----:B------:R0:W5:Y:S02]  /*4780*/  LDG.E.LTC128B R152, desc[UR36][R8.64+0x240] ;  /* 0x0002402408987981 */ /* 0x000164000c1e1920 */
.L_x_175:
[----:B------:R-:W-:Y:S05]  /*4790*/  BSYNC B1 ;  /* 0x0000000000017941 */ /* 0x000fea0003800000 */
.L_x_174:
        /* <DEDUP_REMOVED lines=8> */
.L_x_177:
[----:B------:R-:W-:Y:S05]  /*4820*/  BSYNC B1 ;  /* 0x0000000000017941 */ /* 0x000fea0003800000 */
.L_x_176:
        /* <DEDUP_REMOVED lines=8> */
.L_x_179:
[----:B------:R-:W-:Y:S05]  /*48b0*/  BSYNC B1 ;  /* 0x0000000000017941 */ /* 0x000fea0003800000 */
.L_x_178:
[----:B0----5:R-:W-:Y:S01]  /*48c0*/  FMUL R13, R152, R155 ;  /* 0x0000009b980d7220 */ /* 0x021fe20000400000 */
[----:B------:R-:W-:Y:S01]  /*48d0*/  ISETP.GT.AND P1, PT, R0, RZ, P0 ;  /* 0x000000ff0000720c */ /* 0x000fe20000724270 */
[----:B------:R-:W-:Y:S02]  /*48e0*/  BSSY B1, `(.L_x_180) ;  /* 0x0000005000017945 */ /* 0x000fe40003800000 */
[----:B------:R-:W-:-:S05]  /*48f0*/  FFMA R13, R100, R154, R13 ;  /* 0x0000009a640d7223 */ /* 0x000fca000000000d */
[----:B------:R0:W-:Y:S05]  /*4900*/  @P3 STG.E desc[UR36][R4.64+0x260], R13 ;  /* 0x0002600d04003986 */ /* 0x0001ea000c101924 */
[----:B------:R-:W-:Y:S05]  /*4910*/  @!P1 BRA `(.L_x_181) ;  /* 0x0000000000049947 */ /* 0x000fea0003800000 */
[----:B------:R0:W5:Y:S02]  /*4920*/  LDG.E.LTC128B R152, desc[UR36][R6.64+0x264] ;  /* 0x0002642406987981 */ /* 0x000164000c1e1920 */
.L_x_181:
[----:B------:R-:W-:Y:S05]  /*4930*/  BSYNC B1 ;  /* 0x0000000000017941 */ /* 0x000fea0003800000 */
.L_x_180:
[----:B-----5:R-:W-:Y:S01]  /*4940*/  FMUL R12, R152, R155 ;  /* 0x0000009b980c7220 */ /* 0x020fe20000400000 */
[----:B------:R-:W-:Y:S01]  /*4950*/  ISETP.GT.AND P2, PT, R0, 0x8, P2 ;  /* 0x000000080000780c */ /* 0x000fe20001744270 */
[----:B------:R-:W-:Y:S02]  /*4960*/  BSSY B1, `(.L_x_182) ;  /* 0x0000005000017945 */ /* 0x000fe40003800000 */
[----:B------:R-:W-:-:S05]  /*4970*/  FFMA R101, R101, R154, R12 ;  /* 0x0000009a65657223 */ /* 0x000fca000000000c */
[----:B------:R0:W-:Y:S05]  /*4980*/  @P1 STG.E desc[UR36][R4.64+0x264], R101 ;  /* 0x0002646504001986 */ /* 0x0001ea000c101924 */
[----:B------:R-:W-:Y:S05]  /*4990*/  @!P2 BRA `(.L_x_183) ;  /* 0x000000000004a947 */ /* 0x000fea0003800000 */
[----:B------:R0:W5:Y:S02]  /*49a0*/  LDG.E.LTC128B R152, desc[UR36][R8.64+0x260] ;  /* 0x0002602408987981 */ /* 0x000164000c1e1920 */
.L_x_183:
[----:B------:R-:W-:Y:S05]  /*49b0*/  BSYNC B1 ;  /* 0x0000000000017941 */ /* 0x000fea0003800000 */
.L_x_182:
        /* <DEDUP_REMOVED lines=8> */
.L_x_185:
[----:B------:R-:W-:Y:S05]  /*4a40*/  BSYNC B1 ;  /* 0x0000000000017941 */ /* 0x000fea0003800000 */
.L_x_184:
        /* <DEDUP_REMOVED lines=8> */
.L_x_187:
[----:B------:R-:W-:Y:S05]  /*4ad0*/  BSYNC B1 ;  /* 0x0000000000017941 */ /* 0x000fea0003800000 */
.L_x_186:
[----:B0----5:R-:W-:Y:S01]  /*4ae0*/  FMUL R13, R152, R155 ;  /* 0x0000009b980d7220 */ /* 0x021fe20000400000 */
[----:B------:R-:W-:Y:S01]  /*4af0*/  ISETP.GT.AND P0, PT, R0, RZ, P2 ;  /* 0x000000ff0000720c */ /* 0x000fe20001704270 */
[----:B------:R-:W-:Y:S02]  /*4b00*/  BSSY B1, `(.L_x_188) ;  /* 0x0000005000017945 */ /* 0x000fe40003800000 */
[----:B------:R-:W-:-:S05]  /*4b10*/  FFMA R13, R104, R154, R13 ;  /* 0x0000009a680d7223 */ /* 0x000fca000000000d */
[----:B------:R0:W-:Y:S05]  /*4b20*/  @P3 STG.E desc[UR36][R4.64+0x280], R13 ;  /* 0x0002800d04003986 */ /* 0x0001ea000c101924 */
[----:B------:R-:W-:Y:S05]  /*4b30*/  @!P0 BRA `(.L_x_189) ;  /* 0x0000000000048947 */ /* 0x000fea0003800000 */
[----:B------:R0:W5:Y:S02]  /*4b40*/  LDG.E.LTC128B R152, desc[UR36][R6.64+0x284] ;  /* 0x0002842406987981 */ /* 0x000164000c1e1920 */
.L_x_189:
[----:B------:R-:W-:Y:S05]  /*4b50*/  BSYNC B1 ;  /* 0x0000000000017941 */ /* 0x000fea0003800000 */
.L_x_188:
[----:B-----5:R-:W-:Y:S01]  /*4b60*/  FMUL R12, R152, R155 ;  /* 0x0000009b980c7220 */ /* 0x020fe20000400000 */
[----:B------:R-:W-:Y:S01]  /*4b70*/  ISETP.GT.AND P1, PT, R0, 0x8, P1 ;  /* 0x000000080000780c */ /* 0x000fe20000f24270 */
[----:B------:R-:W-:Y:S02]  /*4b80*/  BSSY B1, `(.L_x_190) ;  /* 0x0000005000017945 */ /* 0x000fe40003800000 */
[----:B------:R-:W-:-:S05]  /*4b90*/  FFMA R105, R105, R154, R12 ;  /* 0x0000009a69697223 */ /* 0x000fca000000000c */
[----:B------:R0:W-:Y:S05]  /*4ba0*/  @P0 STG.E desc[UR36][R4.64+0x284], R105 ;  /* 0x0002846904000986 */ /* 0x0001ea000c101924 */
[----:B------:R-:W-:Y:S05]  /*4bb0*/  @!P1 BRA `(.L_x_191) ;  /* 0x0000000000049947 */ /* 0x000fea0003800000 */
[----:B------:R0:W5:Y:S02]  /*4bc0*/  LDG.E.LTC128B R152, desc[UR36][R8.64+0x280] ;  /* 0x0002802408987981 */ /* 0x000164000c1e1920 */
.L_x_191:
[----:B------:R-:W-:Y:S05]  /*4bd0*/  BSYNC B1 ;  /* 0x0000000000017941 */ /* 0x000fea0003800000 */
.L_x_190:
        /* <DEDUP_REMOVED lines=8> */
.L_x_193:
[----:B------:R-:W-:Y:S05]  /*4c60*/  BSYNC B1 ;  /* 0x0000000000017941 */ /* 0x000fea0003800000 */
.L_x_192:
        /* <DEDUP_REMOVED lines=8> */
.L_x_195:
[----:B------:R-:W-:Y:S05]  /*4cf0*/  BSYNC B1 ;  /* 0x0000000000017941 */ /* 0x000fea0003800000 */
.L_x_194:
[----:B0----5:R-:W-:Y:S01]  /*4d00*/  FMUL R13, R152, R155 ;  /* 0x0000009b980d7220 */ /* 0x021fe20000400000 */
[----:B------:R-:W-:Y:S01]  /*4d10*/  ISETP.GT.AND P2, PT, R0, RZ, P1 ;  /* 0x000000ff0000720c */ /* 0x000fe20000f44270 */
[----:B------:R-:W-:Y:S02]  /*4d20*/  BSSY B1, `(.L_x_196) ;  /* 0x0000005000017945 */ /* 0x000fe40003800000 */
[----:B------:R-:W-:-:S05]  /*4d30*/  FFMA R13, R108, R154, R13 ;  /* 0x0000009a6c0d7223 */ /* 0x000fca000000000d */
[----:B------:R0:W-:Y:S05]  /*4d40*/  @P3 STG.E desc[UR36][R4.64+0x2a0], R13 ;  /* 0x0002a00d04003986 */ /* 0x0001ea000c101924 */
[----:B------:R-:W-:Y:S05]  /*4d50*/  @!P2 BRA `(.L_x_197) ;  /* 0x000000000004a947 */ /* 0x000fea0003800000 */
[----:B------:R0:W5:Y:S02]  /*4d60*/  LDG.E.LTC128B R152, desc[UR36][R6.64+0x2a4] ;  /* 0x0002a42406987981 */ /* 0x000164000c1e1920 */
.L_x_197:
[----:B------:R-:W-:Y:S05]  /*4d70*/  BSYNC B1 ;  /* 0x0000000000017941 */ /* 0x000fea0003800000 */
.L_x_196:
[----:B-----5:R-:W-:Y:S01]  /*4d80*/  FMUL R12, R152, R155 ;  /* 0x0000009b980c7220 */ /* 0x020fe20000400000 */
[----:B------:R-:W-:Y:S01]  /*4d90*/  ISETP.GT.AND P0, PT, R0, 0x8, P0 ;  /* 0x000000080000780c */ /* 0x000fe20000704270 */
[----:B------:R-:W-:Y:S02]  /*4da0*/  BSSY B1, `(.L_x_198) ;  /* 0x0000005000017945 */ /* 0x000fe40003800000 */
[----:B------:R-:W-:-:S05]  /*4db0*/  FFMA R109, R109, R154, R12 ;  /* 0x0000009a6d6d7223 */ /* 0x000fca000000000c */
[----:B------:R0:W-:Y:S05]  /*4dc0*/  @P2 STG.E desc[UR36][R4.64+0x2a4], R109 ;  /* 0x0002a46d04002986 */ /* 0x0001ea000c101924 */
[----:B------:R-:W-:Y:S05]  /*4dd0*/  @!P0 BRA `(.L_x_199) ;  /* 0x0000000000048947 */ /* 0x000fea0003800000 */
[----:B------:R0:W5:Y:S02]  /*4de0*/  LDG.E.LTC128B R152, desc[UR36][R8.64+0x2a0] ;  /* 0x0002a02408987981 */ /* 0x000164000c1e1920 */
.L_x_199:
[----:B------:R-:W-:Y:S05]  /*4df0*/  BSYNC B1 ;  /* 0x0000000000017941 */ /* 0x000fea0003800000 */
.L_x_198:
        /* <DEDUP_REMOVED lines=8> */
.L_x_201:
[----:B------:R-:W-:Y:S05]  /*4e80*/  BSYNC B1 ;  /* 0x0000000000017941 */ /* 0x000fea0003800000 */
.L_x_200:
        /* <DEDUP_REMOVED lines=8> */
.L_x_203:
[----:B------:R-:W-:Y:S05]  /*4f10*/  BSYNC B1 ;  /* 0x0000000000017941 */ /* 0x000fea0003800000 */
.L_x_202:
[----:B0----5:R-:W-:Y:S01]  /*4f20*/  FMUL R13, R152, R155 ;  /* 0x0000009b980d7220 */ /* 0x021fe20000400000 */
[----:B------:R-:W-:Y:S01]  /*4f30*/  ISETP.GT.AND P1, PT, R0, RZ, P0 ;  /* 0x000000ff0000720c */ /* 0x000fe20000724270 */
[----:B------:R-:W-:Y:S02]  /*4f40*/  BSSY B1, `(.L_x_204) ;  /* 0x0000005000017945 */ /* 0x000fe40003800000 */
[----:B------:R-:W-:-:S05]  /*4f50*/  FFMA R13, R112, R154, R13 ;  /* 0x0000009a700d7223 */ /* 0x000fca000000000d */
[----:B------:R0:W-:Y:S05]  /*4f60*/  @P3 STG.E desc[UR36][R4.64+0x2c0], R13 ;  /* 0x0002c00d04003986 */ /* 0x0001ea000c101924 */
[----:B------:R-:W-:Y:S05]  /*4f70*/  @!P1 BRA `(.L_x_205) ;  /* 0x0000000000049947 */ /* 0x000fea0003800000 */
[----:B------:R0:W5:Y:S02]  /*4f80*/  LDG.E.LTC128B R152, desc[UR36][R6.64+0x2c4] ;  /* 0x0002c42406987981 */ /* 0x000164000c1e1920 */
.L_x_205:
[----:B------:R-:W-:Y:S05]  /*4f90*/  BSYNC B1 ;  /* 0x0000000000017941 */ /* 0x000fea0003800000 */
.L_x_204:
[----:B-----5:R-:W-:Y:S01]  /*4fa0*/  FMUL R12, R152, R155 ;  /* 0x0000009b980c7220 */ /* 0x020fe20000400000 */
[----:B------:R-:W-:Y:S01]  /*4fb0*/  ISETP.GT.AND P2, PT, R0, 0x8, P2 ;  /* 0x000000080000780c */ /* 0x000fe20001744270 */
[----:B------:R-:W-:Y:S02]  /*4fc0*/  BSSY B1, `(.L_x_206) ;  /* 0x0000005000017945 */ /* 0x000fe40003800000 */
[----:B------:R-:W-:-:S05]  /*4fd0*/  FFMA R113, R113, R154, R12 ;  /* 0x0000009a71717223 */ /* 0x000fca000000000c */
[----:B------:R0:W-:Y:S05]  /*4fe0*/  @P1 STG.E desc[UR36][R4.64+0x2c4], R113 ;  /* 0x0002c47104001986 */ /* 0x0001ea000c101924 */
[----:B------:R-:W-:Y:S05]  /*4ff0*/  @!P2 BRA `(.L_x_207) ;  /* 0x000000000004a947 */ /* 0x000fea0003800000 */
[----:B------:R0:W5:Y:S02]  /*5000*/  LDG.E.LTC128B R152, desc[UR36][R8.64+0x2c0] ;  /* 0x0002c02408987981 */ /* 0x000164000c1e1920 */
.L_x_207:
[----:B------:R-:W-:Y:S05]  /*5010*/  BSYNC B1 ;  /* 0x0000000000017941 */ /* 0x000fea0003800000 */
.L_x_206:
        /* <DEDUP_REMOVED lines=8> */
.L_x_209:
[----:B------:R-:W-:Y:S05]  /*50a0*/  BSYNC B1 ;  /* 0x0000000000017941 */ /* 0x000fea0003800000 */
.L_x_208:
        /* <DEDUP_REMOVED lines=8> */
.L_x_211:
[----:B------:R-:W-:Y:S05]  /*5130*/  BSYNC B1 ;  /* 0x0000000000017941 */ /* 0x000fea0003800000 */
.L_x_210:
[----:B0----5:R-:W-:Y:S01]  /*5140*/  FMUL R13, R152, R155 ;  /* 0x0000009b980d7220 */ /* 0x021fe20000400000 */
[----:B------:R-:W-:Y:S01]  /*5150*/  ISETP.GT.AND P0, PT, R0, RZ, P2 ;  /* 0x000000ff0000720c */ /* 0x000fe20001704270 */
[----:B------:R-:W-:Y:S02]  /*5160*/  BSSY B1, `(.L_x_212) ;  /* 0x0000005000017945 */ /* 0x000fe40003800000 */
[----:B------:R-:W-:-:S05]  /*5170*/  FFMA R13, R116, R154, R13 ;  /* 0x0000009a740d7223 */ /* 0x000fca000000000d */
[----:B------:R0:W-:Y:S05]  /*5180*/  @P3 STG.E desc[UR36][R4.64+0x2e0], R13 ;  /* 0x0002e00d04003986 */ /* 0x0001ea000c101924 */
[----:B------:R-:W-:Y:S05]  /*5190*/  @!P0 BRA `(.L_x_213) ;  /* 0x0000000000048947 */ /* 0x000fea0003800000 */
[----:B------:R0:W5:Y:S02]  /*51a0*/  LDG.E.LTC128B R152, desc[UR36][R6.64+0x2e4] ;  /* 0x0002e42406987981 */ /* 0x000164000c1e1920 */
.L_x_213:
[----:B------:R-:W-:Y:S05]  /*51b0*/  BSYNC B1 ;  /* 0x0000000000017941 */ /* 0x000fea0003800000 */
.L_x_212:
[----:B-----5:R-:W-:Y:S01]  /*51c0*/  FMUL R12, R152, R155 ;  /* 0x0000009b980c7220 */ /* 0x020fe20000400000 */
[----:B------:R-:W-:Y:S01]  /*51d0*/  ISETP.GT.AND P1, PT, R0, 0x8, P1 ;  /* 0x000000080000780c */ /* 0x000fe20000f24270 */
[----:B------:R-:W-:Y:S02]  /*51e0*/  BSSY B1, `(.L_x_214) ;  /* 0x0000005000017945 */ /* 0x000fe40003800000 */
[----:B------:R-:W-:-:S05]  /*51f0*/  FFMA R117, R117, R154, R12 ;  /* 0x0000009a75757223 */ /* 0x000fca000000000c */
[----:B------:R0:W-:Y:S05]  /*5200*/  @P0 STG.E desc[UR36][R4.64+0x2e4], R117 ;  /* 0x0002e47504000986 */ /* 0x0001ea000c101924 */
[----:B------:R-:W-:Y:S05]  /*5210*/  @!P1 BRA `(.L_x_215) ;  /* 0x0000000000049947 */ /* 0x000fea0003800000 */
[----:B------:R0:W5:Y:S02]  /*5220*/  LDG.E.LTC128B R152, desc[UR36][R8.64+0x2e0] ;  /* 0x0002e02408987981 */ /* 0x000164000c1e1920 */
.L_x_215:
[----:B------:R-:W-:Y:S05]  /*5230*/  BSYNC B1 ;  /* 0x0000000000017941 */ /* 0x000fea0003800000 */
.L_x_214:
        /* <DEDUP_REMOVED lines=8> */
.L_x_217:
[----:B------:R-:W-:Y:S05]  /*52c0*/  BSYNC B1 ;  /* 0x0000000000017941 */ /* 0x000fea0003800000 */
.L_x_216:
        /* <DEDUP_REMOVED lines=8> */
.L_x_219:
[----:B------:R-:W-:Y:S05]  /*5350*/  BSYNC B1 ;  /* 0x0000000000017941 */ /* 0x000fea0003800000 */
.L_x_218:
[----:B0----5:R-:W-:Y:S01]  /*5360*/  FMUL R13, R152, R155 ;  /* 0x0000009b980d7220 */ /* 0x021fe20000400000 */
[----:B------:R-:W-:Y:S01]  /*5370*/  ISETP.GT.AND P2, PT, R0, RZ, P1 ;  /* 0x000000ff0000720c */ /* 0x000fe20000f44270 */
[----:B------:R-:W-:Y:S02]  /*5380*/  BSSY B1, `(.L_x_220) ;  /* 0x0000005000017945 */ /* 0x000fe40003800000 */
[----:B------:R-:W-:-:S05]  /*5390*/  FFMA R13, R120, R154, R13 ;  /* 0x0000009a780d7223 */ /* 0x000fca000000000d */
[----:B------:R0:W-:Y:S05]  /*53a0*/  @P3 STG.E desc[UR36][R4.64+0x300], R13 ;  /* 0x0003000d04003986 */ /* 0x0001ea000c101924 */
[----:B------:R-:W-:Y:S05]  /*53b0*/  @!P2 BRA `(.L_x_221) ;  /* 0x000000000004a947 */ /* 0x000fea0003800000 */
[----:B------:R0:W5:Y:S02]  /*53c0*/  LDG.E.LTC128B R152, desc[UR36][R6.64+0x304] ;  /* 0x0003042406987981 */ /* 0x000164000c1e1920 */
.L_x_221:
[----:B------:R-:W-:Y:S05]  /*53d0*/  BSYNC B1 ;  /* 0x0000000000017941 */ /* 0x000fea0003800000 */
.L_x_220:
[----:B-----5:R-:W-:Y:S01]  /*53e0*/  FMUL R12, R152, R155 ;  /* 0x0000009b980c7220 */ /* 0x020fe20000400000 */
[----:B------:R-:W-:Y:S01]  /*53f0*/  ISETP.GT.AND P0, PT, R0, 0x8, P0 ;  /* 0x000000080000780c */ /* 0x000fe20000704270 */
[----:B------:R-:W-:Y:S02]  /*5400*/  BSSY B1, `(.L_x_222) ;  /* 0x0000005000017945 */ /* 0x000fe40003800000 */
[----:B------:R-:W-:-:S05]  /*5410*/  FFMA R121, R121, R154, R12 ;  /* 0x0000009a79797223 */ /* 0x000fca000000000c */
[----:B------:R0:W-:Y:S05]  /*5420*/  @P2 STG.E desc[UR36][R4.64+0x304], R121 ;  /* 0x0003047904002986 */ /* 0x0001ea000c101924 */
[----:B------:R-:W-:Y:S05]  /*5430*/  @!P0 BRA `(.L_x_223) ;  /* 0x0000000000048947 */ /* 0x000fea0003800000 */
[----:B------:R0:W5:Y:S02]  /*5440*/  LDG.E.LTC128B R152, desc[UR36][R8.64+0x300] ;  /* 0x0003002408987981 */ /* 0x000164000c1e1920 */
.L_x_223:
[----:B------:R-:W-:Y:S05]  /*5450*/  BSYNC B1 ;  /* 0x0000000000017941 */ /* 0x000fea0003800000 */
.L_x_222:
        /* <DEDUP_REMOVED lines=8> */
.L_x_225:
[----:B------:R-:W-:Y:S05]  /*54e0*/  BSYNC B1 ;  /* 0x0000000000017941 */ /* 0x000fea0003800000 */
.L_x_224:
        /* <DEDUP_REMOVED lines=8> */
.L_x_227:
[----:B------:R-:W-:Y:S05]  /*5570*/  BSYNC B1 ;  /* 0x0000000000017941 */ /* 0x000fea0003800000 */
.L_x_226:
[----:B0----5:R-:W-:Y:S01]  /*5580*/  FMUL R13, R152, R155 ;  /* 0x0000009b980d7220 */ /* 0x021fe20000400000 */
[----:B------:R-:W-:Y:S01]  /*5590*/  ISETP.GT.AND P1, PT, R0, RZ, P0 ;  /* 0x000000ff0000720c */ /* 0x000fe20000724270 */
[----:B------:R-:W-:Y:S02]  /*55a0*/  BSSY B1, `(.L_x_228) ;  /* 0x0000005000017945 */ /* 0x000fe40003800000 */
[----:B------:R-:W-:-:S05]  /*55b0*/  FFMA R13, R124, R154, R13 ;  /* 0x0000009a7c0d7223 */ /* 0x000fca000000000d */
[----:B------:R0:W-:Y:S05]  /*55c0*/  @P3 STG.E desc[UR36][R4.64+0x320], R13 ;  /* 0x0003200d04003986 */ /* 0x0001ea000c101924 */
[----:B------:R-:W-:Y:S05]  /*55d0*/  @!P1 BRA `(.L_x_229) ;  /* 0x0000000000049947 */ /* 0x000fea0003800000 */
[----:B------:R0:W5:Y:S02]  /*55e0*/  LDG.E.LTC128B R152, desc[UR36][R6.64+0x324] ;  /* 0x0003242406987981 */ /* 0x000164000c1e1920 */
.L_x_229:
[----:B------:R-:W-:Y:S05]  /*55f0*/  BSYNC B1 ;  /* 0x0000000000017941 */ /* 0x000fea0003800000 */
.L_x_228:
[----:B-----5:R-:W-:Y:S01]  /*5600*/  FMUL R12, R152, R155 ;  /* 0x0000009b980c7220 */ /* 0x020fe20000400000 */
[----:B------:R-:W-:Y:S01]  /*5610*/  ISETP.GT.AND P2, PT, R0, 0x8, P2 ;  /* 0x000000080000780c */ /* 0x000fe20001744270 */
[----:B------:R-:W-:Y:S02]  /*5620*/  BSSY B1, `(.L_x_230) ;  /* 0x0000005000017945 */ /* 0x000fe40003800000 */
[----:B------:R-:W-:-:S05]  /*5630*/  FFMA R125, R125, R154, R12 ;  /* 0x0000009a7d7d7223 */ /* 0x000fca000000000c */
[----:B------:R0:W-:Y:S05]  /*5640*/  @P1 STG.E desc[UR36][R4.64+0x324], R125 ;  /* 0x0003247d04001986 */ /* 0x0001ea000c101924 */
[----:B------:R-:W-:Y:S05]  /*5650*/  @!P2 BRA `(.L_x_231) ;  /* 0x000000000004a947 */ /* 0x000fea0003800000 */
[----:B------:R0:W5:Y:S02]  /*5660*/  LDG.E.LTC128B R152, desc[UR36][R8.64+0x320] ;  /* 0x0003202408987981 */ /* 0x000164000c1e1920 */
.L_x_231:
[----:B------:R-:W-:Y:S05]  /*5670*/  BSYNC B1 ;  /* 0x0000000000017941 */ /* 0x000fea0003800000 */
.L_x_230:
        /* <DEDUP_REMOVED lines=8> */
.L_x_233:
[----:B------:R-:W-:Y:S05]  /*5700*/  BSYNC B1 ;  /* 0x0000000000017941 */ /* 0x000fea0003800000 */
.L_x_232:
        /* <DEDUP_REMOVED lines=8> */
.L_x_235:
[----:B------:R-:W-:Y:S05]  /*5790*/  BSYNC B1 ;  /* 0x0000000000017941 */ /* 0x000fea0003800000 */
.L_x_234:
[----:B0----5:R-:W-:Y:S01]  /*57a0*/  FMUL R13, R152, R155 ;  /* 0x0000009b980d7220 */ /* 0x021fe20000400000 */
[----:B------:R-:W-:Y:S01]  /*57b0*/  ISETP.GT.AND P0, PT, R0, RZ, P2 ;  /* 0x000000ff0000720c */ /* 0x000fe20001704270 */
[----:B------:R-:W-:Y:S02]  /*57c0*/  BSSY B1, `(.L_x_236) ;  /* 0x0000005000017945 */ /* 0x000fe40003800000 */
[----:B------:R-:W-:-:S05]  /*57d0*/  FFMA R13, R128, R154, R13 ;  /* 0x0000009a800d7223 */ /* 0x000fca000000000d */
[----:B------:R0:W-:Y:S05]  /*57e0*/  @P3 STG.E desc[UR36][R4.64+0x340], R13 ;  /* 0x0003400d04003986 */ /* 0x0001ea000c101924 */
[----:B------:R-:W-:Y:S05]  /*57f0*/  @!P0 BRA `(.L_x_237) ;  /* 0x0000000000048947 */ /* 0x000fea0003800000 */
[----:B------:R0:W5:Y:S02]  /*5800*/  LDG.E.LTC128B R152, desc[UR36][R6.64+0x344] ;  /* 0x0003442406987981 */ /* 0x000164000c1e1920 */
.L_x_237:
[----:B------:R-:W-:Y:S05]  /*5810*/  BSYNC B1 ;  /* 0x0000000000017941 */ /* 0x000fea0003800000 */
.L_x_236:
[----:B-----5:R-:W-:Y:S01]  /*5820*/  FMUL R12, R152, R155 ;  /* 0x0000009b980c7220 */ /* 0x020fe20000400000 */
[----:B------:R-:W-:Y:S01]  /*5830*/  ISETP.GT.AND P1, PT, R0, 0x8, P1 ;  /* 0x000000080000780c */ /* 0x000fe20000f24270 */
[----:B------:R-:W-:Y:S02]  /*5840*/  BSSY B1, `(.L_x_238) ;  /* 0x0000005000017945 */ /* 0x000fe40003800000 */
[----:B------:R-:W-:-:S05]  /*5850*/  FFMA R129, R129, R154, R12 ;  /* 0x0000009a81817223 */ /* 0x000fca000000000c */
[----:B------:R0:W-:Y:S05]  /*5860*/  @P0 STG.E desc[UR36][R4.64+0x344], R129 ;  /* 0x0003448104000986 */ /* 0x0001ea000c101924 */
[----:B------:R-:W-:Y:S05]  /*5870*/  @!P1 BRA `(.L_x_239) ;  /* 0x0000000000049947 */ /* 0x000fea0003800000 */
[----:B------:R0:W5:Y:S02]  /*5880*/  LDG.E.LTC128B R152, desc[UR36][R8.64+0x340] ;  /* 0x0003402408987981 */ /* 0x000164000c1e1920 */
.L_x_239:
[----:B------:R-:W-:Y:S05]  /*5890*/  BSYNC B1 ;  /* 0x0000000000017941 */ /* 0x000fea0003800000 */
.L_x_238:
        /* <DEDUP_REMOVED lines=8> */
.L_x_241:
[----:B------:R-:W-:Y:S05]  /*5920*/  BSYNC B1 ;  /* 0x0000000000017941 */ /* 0x000fea0003800000 */
.L_x_240:
        /* <DEDUP_REMOVED lines=8> */
.L_x_243:
[----:B------:R-:W-:Y:S05]  /*59b0*/  BSYNC B1 ;  /* 0x0000000000017941 */ /* 0x000fea0003800000 */
.L_x_242:
[----:B0----5:R-:W-:Y:S01]  /*59c0*/  FMUL R13, R152, R155 ;  /* 0x0000009b980d7220 */ /* 0x021fe20000400000 */
[----:B------:R-:W-:Y:S01]  /*59d0*/  ISETP.GT.AND P2, PT, R0, RZ, P1 ;  /* 0x000000ff0000720c */ /* 0x000fe20000f44270 */
[----:B------:R-:W-:Y:S02]  /*59e0*/  BSSY B1, `(.L_x_244) ;  /* 0x0000005000017945 */ /* 0x000fe40003800000 */
[----:B------:R-:W-:-:S05]  /*59f0*/  FFMA R13, R132, R154, R13 ;  /* 0x0000009a840d7223 */ /* 0x000fca000000000d */
[----:B------:R0:W-:Y:S05]  /*5a00*/  @P3 STG.E desc[UR36][R4.64+0x360], R13 ;  /* 0x0003600d04003986 */ /* 0x0001ea000c101924 */
[----:B------:R-:W-:Y:S05]  /*5a10*/  @!P2 BRA `(.L_x_245) ;  /* 0x000000000004a947 */ /* 0x000fea0003800000 */
[----:B------:R0:W5:Y:S02]  /*5a20*/  LDG.E.LTC128B R152, desc[UR36][R6.64+0x364] ;  /* 0x0003642406987981 */ /* 0x000164000c1e1920 */
.L_x_245:
[----:B------:R-:W-:Y:S05]  /*5a30*/  BSYNC B1 ;  /* 0x0000000000017941 */ /* 0x000fea0003800000 */
.L_x_244:
[----:B-----5:R-:W-:Y:S01]  /*5a40*/  FMUL R12, R152, R155 ;  /* 0x0000009b980c7220 */ /* 0x020fe20000400000 */
[----:B------:R-:W-:Y:S01]  /*5a50*/  ISETP.GT.AND P0, PT, R0, 0x8, P0 ;  /* 0x000000080000780c */ /* 0x000fe20000704270 */
[----:B------:R-:W-:Y:S02]  /*5a60*/  BSSY B1, `(.L_x_246) ;  /* 0x0000005000017945 */ /* 0x000fe40003800000 */
[----:B------:R-:W-:-:S05]  /*5a70*/  FFMA R133, R133, R154, R12 ;  /* 0x0000009a85857223 */ /* 0x000fca000000000c */
[----:B------:R0:W-:Y:S05]  /*5a80*/  @P2 STG.E desc[UR36][R4.64+0x364], R133 ;  /* 0x0003648504002986 */ /* 0x0001ea000c101924 */
[----:B------:R-:W-:Y:S05]  /*5a90*/  @!P0 BRA `(.L_x_247) ;  /* 0x0000000000048947 */ /* 0x000fea0003800000 */
[----:B------:R0:W5:Y:S02]  /*5aa0*/  LDG.E.LTC128B R152, desc[UR36][R8.64+0x360] ;  /* 0x0003602408987981 */ /* 0x000164000c1e1920 */
.L_x_247:
[----:B------:R-:W-:Y:S05]  /*5ab0*/  BSYNC B1 ;  /* 0x0000000000017941 */ /* 0x000fea0003800000 */
.L_x_246:
        /* <DEDUP_REMOVED lines=8> */
.L_x_249:
[----:B------:R-:W-:Y:S05]  /*5b40*/  BSYNC B1 ;  /* 0x0000000000017941 */ /* 0x000fea0003800000 */
.L_x_248:
        /* <DEDUP_REMOVED lines=8> */
.L_x_251:
[----:B------:R-:W-:Y:S05]  /*5bd0*/  BSYNC B1 ;  /* 0x0000000000017941 */ /* 0x000fea0003800000 */
.L_x_250:
[----:B0----5:R-:W-:Y:S01]  /*5be0*/  FMUL R13, R152, R155 ;  /* 0x0000009b980d7220 */ /* 0x021fe20000400000 */
[----:B------:R-:W-:Y:S01]  /*5bf0*/  ISETP.GT.AND P1, PT, R0, RZ, P0 ;  /* 0x000000ff0000720c */ /* 0x000fe20000724270 */
[----:B------:R-:W-:Y:S02]  /*5c00*/  BSSY B1, `(.L_x_252) ;  /* 0x0000005000017945 */ /* 0x000fe40003800000 */
[----:B------:R-:W-:-:S05]  /*5c10*/  FFMA R13, R136, R154, R13 ;  /* 0x0000009a880d7223 */ /* 0x000fca000000000d */
[----:B------:R0:W-:Y:S05]  /*5c20*/  @P3 STG.E desc[UR36][R4.64+0x380], R13 ;  /* 0x0003800d04003986 */ /* 0x0001ea000c101924 */
[----:B------:R-:W-:Y:S05]  /*5c30*/  @!P1 BRA `(.L_x_253) ;  /* 0x0000000000049947 */ /* 0x000fea0003800000 */
[----:B------:R0:W5:Y:S02]  /*5c40*/  LDG.E.LTC128B R152, desc[UR36][R6.64+0x384] ;  /* 0x0003842406987981 */ /* 0x000164000c1e1920 */
.L_x_253:
[----:B------:R-:W-:Y:S05]  /*5c50*/  BSYNC B1 ;  /* 0x0000000000017941 */ /* 0x000fea0003800000 */
.L_x_252:
[----:B-----5:R-:W-:Y:S01]  /*5c60*/  FMUL R12, R152, R155 ;  /* 0x0000009b980c7220 */ /* 0x020fe20000400000 */
[----:B------:R-:W-:Y:S01]  /*5c70*/  ISETP.GT.AND P2, PT, R0, 0x8, P2 ;  /* 0x000000080000780c */ /* 0x000fe20001744270 */
[----:B------:R-:W-:Y:S02]  /*5c80*/  BSSY B1, `(.L_x_254) ;  /* 0x0000005000017945 */ /* 0x000fe40003800000 */
[----:B------:R-:W-:-:S05]  /*5c90*/  FFMA R137, R137, R154, R12 ;  /* 0x0000009a89897223 */ /* 0x000fca000000000c */
[----:B------:R0:W-:Y:S05]  /*5ca0*/  @P1 STG.E desc[UR36][R4.64+0x384], R137 ;  /* 0x0003848904001986 */ /* 0x0001ea000c101924 */
[----:B------:R-:W-:Y:S05]  /*5cb0*/  @!P2 BRA `(.L_x_255) ;  /* 0x000000000004a947 */ /* 0x000fea0003800000 */
[----:B------:R0:W5:Y:S02]  /*5cc0*/  LDG.E.LTC128B R152, desc[UR36][R8.64+0x380] ;  /* 0x0003802408987981 */ /* 0x000164000c1e1920 */
.L_x_255:
[----:B------:R-:W-:Y:S05]  /*5cd0*/  BSYNC B1 ;  /* 0x0000000000017941 */ /* 0x000fea0003800000 */
.L_x_254:
        /* <DEDUP_REMOVED lines=8> */
.L_x_257:
[----:B------:R-:W-:Y:S05]  /*5d60*/  BSYNC B1 ;  /* 0x0000000000017941 */ /* 0x000fea0003800000 */
.L_x_256:
        /* <DEDUP_REMOVED lines=8> */
.L_x_259:
[----:B------:R-:W-:Y:S05]  /*5df0*/  BSYNC B1 ;  /* 0x0000000000017941 */ /* 0x000fea0003800000 */
.L_x_258:
[----:B0----5:R-:W-:Y:S01]  /*5e00*/  FMUL R13, R152, R155 ;  /* 0x0000009b980d7220 */ /* 0x021fe20000400000 */
[----:B------:R-:W-:Y:S01]  /*5e10*/  ISETP.GT.AND P0, PT, R0, RZ, P2 ;  /* 0x000000ff0000720c */ /* 0x000fe20001704270 */
[----:B------:R-:W-:Y:S02]  /*5e20*/  BSSY B1, `(.L_x_260) ;  /* 0x0000005000017945 */ /* 0x000fe40003800000 */
[----:B------:R-:W-:-:S05]  /*5e30*/  FFMA R13, R140, R154, R13 ;  /* 0x0000009a8c0d7223 */ /* 0x000fca000000000d */
[----:B------:R0:W-:Y:S05]  /*5e40*/  @P3 STG.E desc[UR36][R4.64+0x3a0], R13 ;  /* 0x0003a00d04003986 */ /* 0x0001ea000c101924 */
[----:B------:R-:W-:Y:S05]  /*5e50*/  @!P0 BRA `(.L_x_261) ;  /* 0x0000000000048947 */ /* 0x000fea0003800000 */
[----:B------:R0:W5:Y:S02]  /*5e60*/  LDG.E.LTC128B R152, desc[UR36][R6.64+0x3a4] ;  /* 0x0003a42406987981 */ /* 0x000164000c1e1920 */
.L_x_261:
[----:B------:R-:W-:Y:S05]  /*5e70*/  BSYNC B1 ;  /* 0x0000000000017941 */ /* 0x000fea0003800000 */
.L_x_260:
[----:B-----5:R-:W-:Y:S01]  /*5e80*/  FMUL R12, R152, R155 ;  /* 0x0000009b980c7220 */ /* 0x020fe20000400000 */
[----:B------:R-:W-:Y:S01]  /*5e90*/  ISETP.GT.AND P1, PT, R0, 0x8, P1 ;  /* 0x000000080000780c */ /* 0x000fe20000f24270 */
[----:B------:R-:W-:Y:S02]  /*5ea0*/  BSSY B1, `(.L_x_262) ;  /* 0x0000005000017945 */ /* 0x000fe40003800000 */
[----:B------:R-:W-:-:S05]  /*5eb0*/  FFMA R141, R141, R154, R12 ;  /* 0x0000009a8d8d7223 */ /* 0x000fca000000000c */
[----:B------:R0:W-:Y:S05]  /*5ec0*/  @P0 STG.E desc[UR36][R4.64+0x3a4], R141 ;  /* 0x0003a48d04000986 */ /* 0x0001ea000c101924 */
[----:B------:R-:W-:Y:S05]  /*5ed0*/  @!P1 BRA `(.L_x_263) ;  /* 0x0000000000049947 */ /* 0x000fea0003800000 */
[----:B------:R0:W5:Y:S02]  /*5ee0*/  LDG.E.LTC128B R152, desc[UR36][R8.64+0x3a0] ;  /* 0x0003a02408987981 */ /* 0x000164000c1e1920 */
.L_x_263:
[----:B------:R-:W-:Y:S05]  /*5ef0*/  BSYNC B1 ;  /* 0x0000000000017941 */ /* 0x000fea0003800000 */
.L_x_262:
        /* <DEDUP_REMOVED lines=8> */
.L_x_265:
[----:B------:R-:W-:Y:S05]  /*5f80*/  BSYNC B1 ;  /* 0x0000000000017941 */ /* 0x000fea0003800000 */
.L_x_264:
        /* <DEDUP_REMOVED lines=8> */
.L_x_267:
[----:B------:R-:W-:Y:S05]  /*6010*/  BSYNC B1 ;  /* 0x0000000000017941 */ /* 0x000fea0003800000 */
.L_x_266:
[----:B0----5:R-:W-:Y:S01]  /*6020*/  FMUL R13, R152, R155 ;  /* 0x0000009b980d7220 */ /* 0x021fe20000400000 */
[----:B------:R-:W-:Y:S01]  /*6030*/  ISETP.GT.AND P2, PT, R0, RZ, P1 ;  /* 0x000000ff0000720c */ /* 0x000fe20000f44270 */
[----:B------:R-:W-:Y:S02]  /*6040*/  BSSY B1, `(.L_x_268) ;  /* 0x0000005000017945 */ /* 0x000fe40003800000 */
[----:B------:R-:W-:-:S05]  /*6050*/  FFMA R13, R144, R154, R13 ;  /* 0x0000009a900d7223 */ /* 0x000fca000000000d */
[----:B------:R0:W-:Y:S05]  /*6060*/  @P3 STG.E desc[UR36][R4.64+0x3c0], R13 ;  /* 0x0003c00d04003986 */ /* 0x0001ea000c101924 */
[----:B------:R-:W-:Y:S05]  /*6070*/  @!P2 BRA `(.L_x_269) ;  /* 0x000000000004a947 */ /* 0x000fea0003800000 */
[----:B------:R0:W5:Y:S02]  /*6080*/  LDG.E.LTC128B R152, desc[UR36][R6.64+0x3c4] ;  /* 0x0003c42406987981 */ /* 0x000164000c1e1920 */
.L_x_269:
[----:B------:R-:W-:Y:S05]  /*6090*/  BSYNC B1 ;  /* 0x0000000000017941 */ /* 0x000fea0003800000 */
.L_x_268:
[----:B-----5:R-:W-:Y:S01]  /*60a0*/  FMUL R12, R152, R155 ;  /* 0x0000009b980c7220 */ /* 0x020fe20000400000 */
[----:B------:R-:W-:Y:S01]  /*60b0*/  ISETP.GT.AND P0, PT, R0, 0x8, P0 ;  /* 0x000000080000780c */ /* 0x000fe20000704270 */
[----:B------:R-:W-:Y:S02]  /*60c0*/  BSSY B1, `(.L_x_270) ;  /* 0x0000005000017945 */ /* 0x000fe40003800000 */
[----:B------:R-:W-:-:S05]  /*60d0*/  FFMA R145, R145, R154, R12 ;  /* 0x0000009a91917223 */ /* 0x000fca000000000c */
[----:B------:R0:W-:Y:S05]  /*60e0*/  @P2 STG.E desc[UR36][R4.64+0x3c4], R145 ;  /* 0x0003c49104002986 */ /* 0x0001ea000c101924 */
[----:B------:R-:W-:Y:S05]  /*60f0*/  @!P0 BRA `(.L_x_271) ;  /* 0x0000000000048947 */ /* 0x000fea0003800000 */
[----:B------:R0:W5:Y:S02]  /*6100*/  LDG.E.LTC128B R152, desc[UR36][R8.64+0x3c0] ;  /* 0x0003c02408987981 */ /* 0x000164000c1e1920 */
.L_x_271:
[----:B------:R-:W-:Y:S05]  /*6110*/  BSYNC B1 ;  /* 0x0000000000017941 */ /* 0x000fea0003800000 */
.L_x_270:
        /* <DEDUP_REMOVED lines=8> */
.L_x_273:
[----:B------:R-:W-:Y:S05]  /*61a0*/  BSYNC B1 ;  /* 0x0000000000017941 */ /* 0x000fea0003800000 */
.L_x_272:
        /* <DEDUP_REMOVED lines=8> */
.L_x_275:
[----:B------:R-:W-:Y:S05]  /*6230*/  BSYNC B1 ;  /* 0x0000000000017941 */ /* 0x000fea0003800000 */
.L_x_274:
[----:B-----5:R-:W-:Y:S01]  /*6240*/  FMUL R3, R152, R155 ;  /* 0x0000009b98037220 */ /* 0x020fe20000400000 */
[----:B------:R-:W-:Y:S01]  /*6250*/  ISETP.GT.AND P1, PT, R0, RZ, P0 ;  /* 0x000000ff0000720c */ /* 0x000fe20000724270 */
[----:B------:R-:W-:Y:S02]  /*6260*/  BSSY B1, `(.L_x_276) ;  /* 0x0000005000017945 */ /* 0x000fe40003800000 */
[----:B------:R-:W-:-:S05]  /*6270*/  FFMA R3, R148, R154, R3 ;  /* 0x0000009a94037223 */ /* 0x000fca0000000003 */
[----:B------:R0:W-:Y:S05]  /*6280*/  @P3 STG.E desc[UR36][R4.64+0x3e0], R3 ;  /* 0x0003e00304003986 */ /* 0x0001ea000c101924 */
[----:B------:R-:W-:Y:S05]  /*6290*/  @!P1 BRA `(.L_x_277) ;  /* 0x0000000000049947 */ /* 0x000fea0003800000 */
[----:B------:R0:W5:Y:S02]  /*62a0*/  LDG.E.LTC128B R152, desc[UR36][R6.64+0x3e4] ;  /* 0x0003e42406987981 */ /* 0x000164000c1e1920 */
.L_x_277:
[----:B------:R-:W-:Y:S05]  /*62b0*/  BSYNC B1 ;  /* 0x0000000000017941 */ /* 0x000fea0003800000 */
.L_x_276:
[----:B0---45:R-:W-:Y:S01]  /*62c0*/  FMUL R6, R152, R155 ;  /* 0x0000009b98067220 */ /* 0x031fe20000400000 */
[----:B------:R-:W-:Y:S01]  /*62d0*/  ISETP.GT.AND P2, PT, R0, 0x8, P2 ;  /* 0x000000080000780c */ /* 0x000fe20001744270 */
[----:B------:R-:W-:Y:S02]  /*62e0*/  BSSY B1, `(.L_x_278) ;  /* 0x0000005000017945 */ /* 0x000fe40003800000 */
[----:B------:R-:W-:-:S05]  /*62f0*/  FFMA R149, R149, R154, R6 ;  /* 0x0000009a95957223 */ /* 0x000fca0000000006 */
[----:B------:R0:W-:Y:S05]  /*6300*/  @P1 STG.E desc[UR36][R4.64+0x3e4], R149 ;  /* 0x0003e49504001986 */ /* 0x0001ea000c101924 */
[----:B------:R-:W-:Y:S05]  /*6310*/  @!P2 BRA `(.L_x_279) ;  /* 0x000000000004a947 */ /* 0x000fea0003800000 */
[----:B------:R4:W5:Y:S02]  /*6320*/  LDG.E.LTC128B R152, desc[UR36][R8.64+0x3e0] ;  /* 0x0003e02408987981 */ /* 0x000964000c1e1920 */
.L_x_279:
[----:B------:R-:W-:Y:S05]  /*6330*/  BSYNC B1 ;  /* 0x0000000000017941 */ /* 0x000fea0003800000 */
.L_x_278:
[----:B-----5:R-:W-:Y:S01]  /*6340*/  FMUL R3, R152, R155 ;  /* 0x0000009b98037220 */ /* 0x020fe20000400000 */
[----:B01----:R-:W-:Y:S01]  /*6350*/  @P2 IMAD.MOV.U32 R4, RZ, RZ, R10 ;  /* 0x000000ffff042224 */ /* 0x003fe200078e000a */
[----:B------:R-:W-:Y:S01]  /*6360*/  ISETP.GT.AND P0, PT, R0, 0x8, P0 ;  /* 0x000000080000780c */ /* 0x000fe20000704270 */
[----:B------:R-:W-:Y:S02]  /*6370*/  @P2 IMAD.MOV.U32 R5, RZ, RZ, R11 ;  /* 0x000000ffff052224 */ /* 0x000fe400078e000b */
[----:B------:R-:W-:Y:S01]  /*6380*/  FFMA R3, R150, R154, R3 ;  /* 0x0000009a96037223 */ /* 0x000fe20000000003 */
[----:B------:R-:W-:Y:S04]  /*6390*/  BSSY B1, `(.L_x_280) ;  /* 0x0000004000017945 */ /* 0x000fe80003800000 */
[----:B------:R0:W-:Y:S05]  /*63a0*/  @P2 STG.E desc[UR36][R4.64+0x3e0], R3 ;  /* 0x0003e00304002986 */ /* 0x0001ea000c101924 */
[----:B------:R-:W-:Y:S05]  /*63b0*/  @!P0 BRA `(.L_x_281) ;  /* 0x0000000000048947 */ /* 0x000fea0003800000 */
[----:B------:R1:W5:Y:S02]  /*63c0*/  LDG.E.LTC128B R152, desc[UR36][R8.64+0x3e4] ;  /* 0x0003e42408987981 */ /* 0x000364000c1e1920 */
.L_x_281:
[----:B------:R-:W-:Y:S05]  /*63d0*/  BSYNC B1 ;  /* 0x0000000000017941 */ /* 0x000fea0003800000 */
.L_x_280:
[----:B-----5:R-:W-:-:S04]  /*63e0*/  FMUL R152, R152, R155 ;  /* 0x0000009b98987220 */ /* 0x020fc80000400000 */
[----:B------:R-:W-:Y:S01]  /*63f0*/  FFMA R151, R151, R154, R152 ;  /* 0x0000009a97977223 */ /* 0x000fe20000000098 */
[----:B------:R-:W-:Y:S06]  /*6400*/  @!P0 BRA `(.L_x_282) ;  /* 0x0000001c00208947 */ /* 0x000fec0003800000 */
[----:B------:R0:W-:Y:S01]  /*6410*/  STG.E desc[UR36][R10.64+0x3e4], R151 ;  /* 0x0003e4970a007986 */ /* 0x0001e2000c101924 */
[----:B------:R-:W-:Y:S05]  /*6420*/  BRA `(.L_x_282) ;  /* 0x0000001c00187947 */ /* 0x000fea0003800000 */
.L_x_29:
[----:B------:R-:W-:Y:S01]  /*6430*/  ISETP.GT.AND P3, PT, R3, 0x1, PT ;  /* 0x000000010300780c */ /* 0x000fe20003f64270 */
[----:B------:R-:W-:Y:S01]  /*6440*/  ULDC.64 UR4, c[0x0][0x5c0] ;  /* 0x0001700000047ab9 */ /* 0x000fe20000000a00 */
[-C--:B------:R-:W-:Y:S01]  /*6450*/  FMUL R9, R24, R154.reuse ;  /* 0x0000009a18097220 */ /* 0x080fe20000400000 */
[----:B------:R-:W-:Y:S01]  /*6460*/  LEA R4, P1, R162, UR4, 0x2 ;  /* 0x00000004a2047c11 */ /* 0x000fe2000f8210ff */
[-C--:B------:R-:W-:Y:S01]  /*6470*/  FMUL R25, R25, R154.reuse ;  /* 0x0000009a19197220 */ /* 0x080fe20000400000 */
[----:B------:R-:W-:Y:S01]  /*6480*/  ISETP.GT.AND P2, PT, R0, RZ, P3 ;  /* 0x000000ff0000720c */ /* 0x000fe20001f44270 */
[-C--:B------:R-:W-:Y:S01]  /*6490*/  FMUL R27, R27, R154.reuse ;  /* 0x0000009a1b1b7220 */ /* 0x080fe20000400000 */
[----:B------:R-:W-:Y:S01]  /*64a0*/  LEA.HI.X R5, R162, UR5, R169, 0x2, P1 ;  /* 0x00000005a2057c11 */ /* 0x000fe200088f14a9 */
[-C--:B------:R-:W-:Y:S01]  /*64b0*/  FMUL R29, R29, R154.reuse ;  /* 0x0000009a1d1d7220 */ /* 0x080fe20000400000 */
[----:B------:R-:W-:Y:S01]  /*64c0*/  ISETP.GT.AND P0, PT, R0, 0x8, P0 ;  /* 0x000000080000780c */ /* 0x000fe20000704270 */
[-C--:B------:R-:W-:Y:S01]  /*64d0*/  FMUL R31, R31, R154.reuse ;  /* 0x0000009a1f1f7220 */ /* 0x080fe20000400000 */
[----:B------:R-:W-:Y:S01]  /*64e0*/  ISETP.GT.AND P5, PT, R3, 0x8, PT ;  /* 0x000000080300780c */ /* 0x000fe20003fa4270 */
[----:B------:R0:W-:Y:S01]  /*64f0*/  @P4 STG.E desc[UR36][R4.64], R9 ;  /* 0x0000000904004986 */ /* 0x0001e2000c101924 */
[C---:B------:R-:W-:Y:S01]  /*6500*/  SHF.L.U64.HI R11, R10.reuse, 0x5, R11 ;  /* 0x000000050a0b7819 */ /* 0x040fe2000001020b */
[----:B------:R-:W-:Y:S01]  /*6510*/  FMUL R33, R33, R154 ;  /* 0x0000009a21217220 */ /* 0x000fe20000400000 */
[----:B------:R-:W-:Y:S01]  /*6520*/  LEA R6, P1, R10, R4, 0x5 ;  /* 0x000000040a067211 */ /* 0x000fe200078228ff */
[-C--:B------:R-:W-:Y:S01]  /*6530*/  FMUL R35, R35, R154.reuse ;  /* 0x0000009a23237220 */ /* 0x080fe20000400000 */
[C---:B------:R-:W-:Y:S01]  /*6540*/  ISETP.GT.AND P3, PT, R0.reuse, 0x8, P3 ;  /* 0x000000080000780c */ /* 0x040fe20001f64270 */
[----:B------:R-:W-:Y:S01]  /*6550*/  @P2 STG.E desc[UR36][R4.64+0x4], R25 ;  /* 0x0000041904002986 */ /* 0x000fe2000c101924 */
[----:B------:R-:W-:Y:S01]  /*6560*/  ISETP.GT.AND P4, PT, R3, 0x9, PT ;  /* 0x000000090300780c */ /* 0x000fe20003f84270 */
[----:B------:R-:W-:Y:S01]  /*6570*/  IMAD.X R7, R11, 0x1, R5, P1 ;  /* 0x000000010b077824 */ /* 0x000fe200008e0605 */
[----:B------:R-:W-:Y:S01]  /*6580*/  ISETP.GT.AND P2, PT, R0, RZ, P5 ;  /* 0x000000ff0000720c */ /* 0x000fe20002f44270 */
[-C--:B------:R-:W-:Y:S01]  /*6590*/  FMUL R11, R28, R154.reuse ;  /* 0x0000009a1c0b7220 */ /* 0x080fe20000400000 */
[----:B------:R-:W-:Y:S01]  /*65a0*/  ISETP.GT.AND P1, PT, R0, RZ, P4 ;  /* 0x000000ff0000720c */ /* 0x000fe20002724270 */
[-C--:B0-----:R-:W-:Y:S01]  /*65b0*/  FMUL R9, R26, R154.reuse ;  /* 0x0000009a1a097220 */ /* 0x081fe20000400000 */
[C---:B------:R-:W-:Y:S01]  /*65c0*/  ISETP.GT.AND P4, PT, R0.reuse, 0x8, P4 ;  /* 0x000000080000780c */ /* 0x040fe20002784270 */
[-C--:B------:R-:W-:Y:S01]  /*65d0*/  FMUL R37, R37, R154.reuse ;  /* 0x0000009a25257220 */ /* 0x080fe20000400000 */
[-C--:B------:R-:W-:Y:S01]  /*65e0*/  FMUL R39, R39, R154.reuse ;  /* 0x0000009a27277220 */ /* 0x080fe20000400000 */
[-C--:B------:R-:W-:Y:S01]  /*65f0*/  FMUL R41, R41, R154.reuse ;  /* 0x0000009a29297220 */ /* 0x080fe20000400000 */
[----:B------:R0:W-:Y:S01]  /*6600*/  @P0 STG.E desc[UR36][R6.64], R9 ;  /* 0x0000000906000986 */ /* 0x0001e2000c101924 */
[C---:B------:R-:W-:Y:S01]  /*6610*/  ISETP.GT.AND P0, PT, R0.reuse, 0x8, P5 ;  /* 0x000000080000780c */ /* 0x040fe20002f04270 */
[-C--:B------:R-:W-:Y:S01]  /*6620*/  FMUL R43, R43, R154.reuse ;  /* 0x0000009a2b2b7220 */ /* 0x080fe20000400000 */
[C---:B------:R-:W-:Y:S01]  /*6630*/  ISETP.GT.AND P5, PT, R3.reuse, 0x10, PT ;  /* 0x000000100300780c */ /* 0x040fe20003fa4270 */
[----:B------:R-:W-:Y:S01]  /*6640*/  @P3 STG.E desc[UR36][R6.64+0x4], R27 ;  /* 0x0000041b06003986 */ /* 0x000fe2000c101924 */
[----:B------:R-:W-:Y:S01]  /*6650*/  ISETP.GT.AND P3, PT, R3, 0x11, PT ;  /* 0x000000110300780c */ /* 0x000fe20003f64270 */
[-C--:B------:R-:W-:Y:S01]  /*6660*/  FMUL R45, R45, R154.reuse ;  /* 0x0000009a2d2d7220 */ /* 0x080fe20000400000 */
[-C--:B------:R-:W-:Y:S01]  /*6670*/  FMUL R47, R47, R154.reuse ;  /* 0x0000009a2f2f7220 */ /* 0x080fe20000400000 */
[----:B------:R1:W-:Y:S01]  /*6680*/  @P2 STG.E desc[UR36][R4.64+0x20], R11 ;  /* 0x0000200b04002986 */ /* 0x0003e2000c101924 */
[----:B------:R-:W-:Y:S01]  /*6690*/  ISETP.GT.AND P2, PT, R0, RZ, P5 ;  /* 0x000000ff0000720c */ /* 0x000fe20002f44270 */
[-C--:B------:R-:W-:Y:S01]  /*66a0*/  FMUL R49, R49, R154.reuse ;  /* 0x0000009a31317220 */ /* 0x080fe20000400000 */
[-C--:B------:R-:W-:Y:S01]  /*66b0*/  FMUL R51, R51, R154.reuse ;  /* 0x0000009a33337220 */ /* 0x080fe20000400000 */
[----:B------:R-:W-:Y:S01]  /*66c0*/  @P1 STG.E desc[UR36][R4.64+0x24], R29 ;  /* 0x0000241d04001986 */ /* 0x000fe2000c101924 */
[-C--:B0-----:R-:W-:Y:S01]  /*66d0*/  FMUL R9, R30, R154.reuse ;  /* 0x0000009a1e097220 */ /* 0x081fe20000400000 */
[C---:B------:R-:W-:Y:S01]  /*66e0*/  ISETP.GT.AND P1, PT, R0.reuse, RZ, P3 ;  /* 0x000000ff0000720c */ /* 0x040fe20001f24270 */
[-C--:B------:R-:W-:Y:S01]  /*66f0*/  FMUL R53, R53, R154.reuse ;  /* 0x0000009a35357220 */ /* 0x080fe20000400000 */
[C---:B------:R-:W-:Y:S01]  /*6700*/  ISETP.GT.AND P3, PT, R0.reuse, 0x8, P3 ;  /* 0x000000080000780c */ /* 0x040fe20001f64270 */
[-C--:B------:R-:W-:Y:S01]  /*6710*/  FMUL R55, R55, R154.reuse ;  /* 0x0000009a37377220 */ /* 0x080fe20000400000 */
[----:B------:R0:W-:Y:S01]  /*6720*/  @P0 STG.E desc[UR36][R6.64+0x20], R9 ;  /* 0x0000200906000986 */ /* 0x0001e2000c101924 */
[----:B------:R-:W-:Y:S01]  /*6730*/  ISETP.GT.AND P0, PT, R0, 0x8, P5 ;  /* 0x000000080000780c */ /* 0x000fe20002f04270 */
[-C--:B-1----:R-:W-:Y:S01]  /*6740*/  FMUL R11, R32, R154.reuse ;  /* 0x0000009a200b7220 */ /* 0x082fe20000400000 */
        /* <DEDUP_REMOVED lines=143> */
[----:B-1----:R-:W-:Y:S01]  /*7040*/  FMUL R11, R64, R154 ;  /* 0x0000009a400b7220 */ /* 0x002fe20000400000 */
[C---:B------:R-:W-:Y:S01]  /*7050*/  ISETP.GT.AND P5, PT, R3.reuse, 0x58, PT ;  /* 0x000000580300780c */ /* 0x040fe20003fa4270 */
[----:B------:R-:W-:Y:S01]  /*7060*/  @P4 STG.E desc[UR36][R6.64+0x124], R63 ;  /* 0x0001243f06004986 */ /* 0x000fe2000c101924 */
[----:B------:R-:W-:-:S03]  /*7070*/  ISETP.GT.AND P4, PT, R3, 0x59, PT ;  /* 0x000000590300780c */ /* 0x000fc60003f84270 */
[----:B------:R1:W-:Y:S01]  /*7080*/  @P2 STG.E desc[UR36][R4.64+0x140], R11 ;  /* 0x0001400b04002986 */ /* 0x0003e2000c101924 */
[----:B------:R-:W-:-:S03]  /*7090*/  ISETP.GT.AND P2, PT, R0, RZ, P5 ;  /* 0x000000ff0000720c */ /* 0x000fc60002f44270 */
[----:B------:R-:W-:Y:S01]  /*70a0*/  @P1 STG.E desc[UR36][R4.64+0x144], R65 ;  /* 0x0001444104001986 */ /* 0x000fe2000c101924 */
[-C--:B0-----:R-:W-:Y:S01]  /*70b0*/  FMUL R9, R66, R154.reuse ;  /* 0x0000009a42097220 */ /* 0x081fe20000400000 */
[C---:B------:R-:W-:Y:S02]  /*70c0*/  ISETP.GT.AND P1, PT, R0.reuse, RZ, P4 ;  /* 0x000000ff0000720c */ /* 0x040fe40002724270 */
[C---:B------:R-:W-:Y:S02]  /*70d0*/  ISETP.GT.AND P4, PT, R0.reuse, 0x8, P4 ;  /* 0x000000080000780c */ /* 0x040fe40002784270 */
        /* <DEDUP_REMOVED lines=93> */
[----:B------:R-:W-:Y:S01]  /*76b0*/  ISETP.GT.AND P1, PT, R0, RZ, P4 ;  /* 0x000000ff0000720c */ /* 0x000fe20002724270 */
[----:B0-----:R-:W-:Y:S01]  /*76c0*/  FMUL R9, R98, R154 ;  /* 0x0000009a62097220 */ /* 0x001fe20000400000 */
[----:B------:R-:W-:-:S04]  /*76d0*/  ISETP.GT.AND P4, PT, R0, 0x8, P4 ;  /* 0x000000080000780c */ /* 0x000fc80002784270 */
[----:B------:R0:W-:Y:S01]  /*76e0*/  @P0 STG.E desc[UR36][R6.64+0x240], R9 ;  /* 0x0002400906000986 */ /* 0x0001e2000c101924 */
[----:B-1----:R-:W-:Y:S01]  /*76f0*/  FMUL R11, R100, R154 ;  /* 0x0000009a640b7220 */ /* 0x002fe20000400000 */
[----:B------:R-:W-:Y:S02]  /*7700*/  ISETP.GT.AND P0, PT, R0, 0x8, P5 ;  /* 0x000000080000780c */ /* 0x000fe40002f04270 */
[----:B------:R-:W-:Y:S01]  /*7710*/  @P3 STG.E desc[UR36][R6.64+0x244], R99 ;  /* 0x0002446306003986 */ /* 0x000fe2000c101924 */
[----:B------:R-:W-:-:S03]  /*7720*/  ISETP.GT.AND P5, PT, R3, 0xa0, PT ;  /* 0x000000a00300780c */ /* 0x000fc60003fa4270 */
[----:B------:R1:W-:Y:S01]  /*7730*/  @P2 STG.E desc[UR36][R4.64+0x260], R11 ;  /* 0x0002600b04002986 */ /* 0x0003e2000c101924 */
[----:B------:R-:W-:Y:S02]  /*7740*/  ISETP.GT.AND P2, PT, R3, 0xa1, PT ;  /* 0x000000a10300780c */ /* 0x000fe40003f44270 */
[C---:B------:R-:W-:Y:S01]  /*7750*/  ISETP.GT.AND P3, PT, R0.reuse, RZ, P5 ;  /* 0x000000ff0000720c */ /* 0x040fe20002f64270 */
[----:B------:R-:W-:Y:S01]  /*7760*/  @P1 STG.E desc[UR36][R4.64+0x264], R101 ;  /* 0x0002646504001986 */ /* 0x000fe2000c101924 */
[----:B------:R-:W-:Y:S01]  /*7770*/  ISETP.GT.AND P1, PT, R0, RZ, P2 ;  /* 0x000000ff0000720c */ /* 0x000fe20001724270 */
[----:B0-----:R-:W-:Y:S01]  /*7780*/  FMUL R9, R102, R154 ;  /* 0x0000009a66097220 */ /* 0x001fe20000400000 */
[----:B------:R-:W-:-:S04]  /*7790*/  ISETP.GT.AND P2, PT, R0, 0x8, P2 ;  /* 0x000000080000780c */ /* 0x000fc80001744270 */
[----:B------:R0:W-:Y:S01]  /*77a0*/  @P0 STG.E desc[UR36][R6.64+0x260], R9 ;  /* 0x0002600906000986 */ /* 0x0001e2000c101924 */
[----:B-1----:R-:W-:Y:S01]  /*77b0*/  FMUL R11, R104, R154 ;  /* 0x0000009a680b7220 */ /* 0x002fe20000400000 */
[----:B------:R-:W-:Y:S02]  /*77c0*/  ISETP.GT.AND P0, PT, R0, 0x8, P5 ;  /* 0x000000080000780c */ /* 0x000fe40002f04270 */
[----:B------:R-:W-:Y:S04]  /*77d0*/  @P4 STG.E desc[UR36][R6.64+0x264], R103 ;  /* 0x0002646706004986 */ /* 0x000fe8000c101924 */
[----:B------:R1:W-:Y:S01]  /*77e0*/  @P3 STG.E desc[UR36][R4.64+0x280], R11 ;  /* 0x0002800b04003986 */ /* 0x0003e2000c101924 */
[----:B------:R-:W-:-:S03]  /*77f0*/  ISETP.GT.AND P3, PT, R3, 0xa8, PT ;  /* 0x000000a80300780c */ /* 0x000fc60003f64270 */
[----:B------:R-:W-:Y:S01]  /*7800*/  @P1 STG.E desc[UR36][R4.64+0x284], R105 ;  /* 0x0002846904001986 */ /* 0x000fe2000c101924 */
[----:B------:R-:W-:Y:S01]  /*7810*/  ISETP.GT.AND P1, PT, R3, 0xa9, PT ;  /* 0x000000a90300780c */ /* 0x000fe20003f24270 */
[-C--:B0-----:R-:W-:Y:S01]  /*7820*/  FMUL R9, R106, R154.reuse ;  /* 0x0000009a6a097220 */ /* 0x081fe20000400000 */
[C---:B------:R-:W-:Y:S02]  /*7830*/  ISETP.GT.AND P5, PT, R0.reuse, RZ, P3 ;  /* 0x000000ff0000720c */ /* 0x040fe40001fa4270 */
[----:B------:R-:W-:Y:S02]  /*7840*/  ISETP.GT.AND P4, PT, R0, RZ, P1 ;  /* 0x000000ff0000720c */ /* 0x000fe40000f84270 */
[----:B------:R0:W-:Y:S01]  /*7850*/  @P0 STG.E desc[UR36][R6.64+0x280], R9 ;  /* 0x0002800906000986 */ /* 0x0001e2000c101924 */
[----:B-1----:R-:W-:Y:S01]  /*7860*/  FMUL R11, R108, R154 ;  /* 0x0000009a6c0b7220 */ /* 0x002fe20000400000 */
[C---:B------:R-:W-:Y:S02]  /*7870*/  ISETP.GT.AND P3, PT, R0.reuse, 0x8, P3 ;  /* 0x000000080000780c */ /* 0x040fe40001f64270 */
[----:B------:R-:W-:Y:S01]  /*7880*/  @P2 STG.E desc[UR36][R6.64+0x284], R107 ;  /* 0x0002846b06002986 */ /* 0x000fe2000c101924 */
[----:B------:R-:W-:-:S02]  /*7890*/  ISETP.GT.AND P1, PT, R0, 0x8, P1 ;  /* 0x000000080000780c */ /* 0x000fc40000f24270 */
[C---:B------:R-:W-:Y:S02]  /*78a0*/  ISETP.GT.AND P0, PT, R3.reuse, 0xb0, PT ;  /* 0x000000b00300780c */ /* 0x040fe40003f04270 */
[C---:B------:R-:W-:Y:S01]  /*78b0*/  ISETP.GT.AND P2, PT, R3.reuse, 0xb1, PT ;  /* 0x000000b10300780c */ /* 0x040fe20003f44270 */
[----:B------:R1:W-:Y:S01]  /*78c0*/  @P5 STG.E desc[UR36][R4.64+0x2a0], R11 ;  /* 0x0002a00b04005986 */ /* 0x0003e2000c101924 */
[----:B------:R-:W-:Y:S01]  /*78d0*/  ISETP.GT.AND P5, PT, R0, RZ, P0 ;  /* 0x000000ff0000720c */ /* 0x000fe200007a4270 */
[-C--:B0-----:R-:W-:Y:S01]  /*78e0*/  FMUL R9, R110, R154.reuse ;  /* 0x0000009a6e097220 */ /* 0x081fe20000400000 */
[C---:B------:R-:W-:Y:S01]  /*78f0*/  ISETP.GT.AND P0, PT, R0.reuse, 0x8, P0 ;  /* 0x000000080000780c */ /* 0x040fe20000704270 */
[----:B------:R-:W-:Y:S01]  /*7900*/  @P4 STG.E desc[UR36][R4.64+0x2a4], R109 ;  /* 0x0002a46d04004986 */ /* 0x000fe2000c101924 */
[C---:B------:R-:W-:Y:S02]  /*7910*/  ISETP.GT.AND P4, PT, R0.reuse, RZ, P2 ;  /* 0x000000ff0000720c */ /* 0x040fe40001784270 */
[----:B------:R-:W-:Y:S01]  /*7920*/  ISETP.GT.AND P2, PT, R0, 0x8, P2 ;  /* 0x000000080000780c */ /* 0x000fe20001744270 */
[----:B------:R0:W-:Y:S01]  /*7930*/  @P3 STG.E desc[UR36][R6.64+0x2a0], R9 ;  /* 0x0002a00906003986 */ /* 0x0001e2000c101924 */
[----:B------:R-:W-:Y:S01]  /*7940*/  ISETP.GT.AND P3, PT, R3, 0xb9, PT ;  /* 0x000000b90300780c */ /* 0x000fe20003f64270 */
[----:B-1----:R-:W-:-:S02]  /*7950*/  FMUL R11, R112, R154 ;  /* 0x0000009a700b7220 */ /* 0x002fc40000400000 */
[----:B------:R-:W-:Y:S01]  /*7960*/  @P1 STG.E desc[UR36][R6.64+0x2a4], R111 ;  /* 0x0002a46f06001986 */ /* 0x000fe2000c101924 */
[----:B------:R-:W-:-:S03]  /*7970*/  ISETP.GT.AND P1, PT, R3, 0xb8, PT ;  /* 0x000000b80300780c */ /* 0x000fc60003f24270 */
[----:B------:R1:W-:Y:S01]  /*7980*/  @P5 STG.E desc[UR36][R4.64+0x2c0], R11 ;  /* 0x0002c00b04005986 */ /* 0x0003e2000c101924 */
[----:B------:R-:W-:Y:S01]  /*7990*/  ISETP.GT.AND P5, PT, R0, RZ, P1 ;  /* 0x000000ff0000720c */ /* 0x000fe20000fa4270 */
[-C--:B0-----:R-:W-:Y:S02]  /*79a0*/  FMUL R9, R114, R154.reuse ;  /* 0x0000009a72097220 */ /* 0x081fe40000400000 */
[----:B------:R-:W-:Y:S01]  /*79b0*/  @P4 STG.E desc[UR36][R4.64+0x2c4], R113 ;  /* 0x0002c47104004986 */ /* 0x000fe2000c101924 */
[C---:B------:R-:W-:Y:S02]  /*79c0*/  ISETP.GT.AND P4, PT, R0.reuse, RZ, P3 ;  /* 0x000000ff0000720c */ /* 0x040fe40001f84270 */
[C---:B------:R-:W-:Y:S01]  /*79d0*/  ISETP.GT.AND P1, PT, R0.reuse, 0x8, P1 ;  /* 0x000000080000780c */ /* 0x040fe20000f24270 */
[----:B------:R0:W-:Y:S01]  /*79e0*/  @P0 STG.E desc[UR36][R6.64+0x2c0], R9 ;  /* 0x0002c00906000986 */ /* 0x0001e2000c101924 */
[C---:B------:R-:W-:Y:S02]  /*79f0*/  ISETP.GT.AND P0, PT, R3.reuse, 0xc0, PT ;  /* 0x000000c00300780c */ /* 0x040fe40003f04270 */
[----:B------:R-:W-:Y:S01]  /*7a00*/  ISETP.GT.AND P3, PT, R0, 0x8, P3 ;  /* 0x000000080000780c */ /* 0x000fe20001f64270 */
[----:B-1----:R-:W-:Y:S01]  /*7a10*/  FMUL R11, R116, R154 ;  /* 0x0000009a740b7220 */ /* 0x002fe20000400000 */
        /* <DEDUP_REMOVED lines=69> */
[----:B------:R-:W-:Y:S02]  /*7e70*/  ISETP.GT.AND P3, PT, R0, 0x8, P3 ;  /* 0x000000080000780c */ /* 0x000fe40001f64270 */
[C---:B------:R-:W-:Y:S01]  /*7e80*/  ISETP.GT.AND P0, PT, R3.reuse, 0xf0, PT ;  /* 0x000000f00300780c */ /* 0x040fe20003f04270 */
        /* <DEDUP_REMOVED lines=12> */
[-C--:B-1----:R-:W-:Y:S01]  /*7f50*/  FMUL R11, R144, R154.reuse ;  /* 0x0000009a900b7220 */ /* 0x082fe20000400000 */
[----:B------:R-:W-:Y:S01]  /*7f60*/  @P3 STG.E desc[UR36][R6.64+0x3a4], R143 ;  /* 0x0003a48f06003986 */ /* 0x000fe2000c101924 */
[----:B------:R-:W-:Y:S01]  /*7f70*/  ISETP.GT.AND P3, PT, R3, 0xf8, PT ;  /* 0x000000f80300780c */ /* 0x000fe20003f64270 */
[----:B------:R-:W-:-:S02]  /*7f80*/  FMUL R3, R146, R154 ;  /* 0x0000009a92037220 */ /* 0x000fc40000400000 */
[----:B------:R1:W-:Y:S01]  /*7f90*/  @P5 STG.E desc[UR36][R4.64+0x3c0], R11 ;  /* 0x0003c00b04005986 */ /* 0x0003e2000c101924 */
[C---:B------:R-:W-:Y:S02]  /*7fa0*/  ISETP.GT.AND P5, PT, R0.reuse, RZ, P3 ;  /* 0x000000ff0000720c */ /* 0x040fe40001fa4270 */
[C---:B------:R-:W-:Y:S01]  /*7fb0*/  ISETP.GT.AND P3, PT, R0.reuse, 0x8, P3 ;  /* 0x000000080000780c */ /* 0x040fe20001f64270 */
[----:B------:R-:W-:Y:S01]  /*7fc0*/  @P4 STG.E desc[UR36][R4.64+0x3c4], R145 ;  /* 0x0003c49104004986 */ /* 0x000fe2000c101924 */
[----:B------:R-:W-:Y:S01]  /*7fd0*/  ISETP.GT.AND P4, PT, R0, RZ, P1 ;  /* 0x000000ff0000720c */ /* 0x000fe20000f84270 */
[-C--:B0-----:R-:W-:Y:S01]  /*7fe0*/  FMUL R9, R148, R154.reuse ;  /* 0x0000009a94097220 */ /* 0x081fe20000400000 */
[----:B------:R-:W-:Y:S01]  /*7ff0*/  ISETP.GT.AND P1, PT, R0, 0x8, P1 ;  /* 0x000000080000780c */ /* 0x000fe20000f24270 */
[----:B------:R-:W-:Y:S04]  /*8000*/  @P0 STG.E desc[UR36][R6.64+0x3c0], R3 ;  /* 0x0003c00306000986 */ /* 0x000fe8000c101924 */
[----:B------:R-:W-:Y:S01]  /*8010*/  @P2 STG.E desc[UR36][R6.64+0x3c4], R147 ;  /* 0x0003c49306002986 */ /* 0x000fe2000c101924 */
[----:B-1----:R-:W-:-:S03]  /*8020*/  FMUL R11, R150, R154 ;  /* 0x0000009a960b7220 */ /* 0x002fc60000400000 */
[----:B------:R-:W-:Y:S04]  /*8030*/  @P5 STG.E desc[UR36][R4.64+0x3e0], R9 ;  /* 0x0003e00904005986 */ /* 0x000fe8000c101924 */
[----:B------:R0:W-:Y:S02]  /*8040*/  @P4 STG.E desc[UR36][R4.64+0x3e4], R149 ;  /* 0x0003e49504004986 */ /* 0x0001e4000c101924 */
[----:B0-----:R-:W-:Y:S02]  /*8050*/  @P3 IMAD.MOV.U32 R4, RZ, RZ, R6 ;  /* 0x000000ffff043224 */ /* 0x001fe400078e0006 */
[----:B------:R-:W-:-:S05]  /*8060*/  @P3 IMAD.MOV.U32 R5, RZ, RZ, R7 ;  /* 0x000000ffff053224 */ /* 0x000fca00078e0007 */
[----:B------:R0:W-:Y:S04]  /*8070*/  @P3 STG.E desc[UR36][R4.64+0x3e0], R11 ;  /* 0x0003e00b04003986 */ /* 0x0001e8000c101924 */
[----:B------:R0:W-:Y:S02]  /*8080*/  @P1 STG.E desc[UR36][R6.64+0x3e4], R151 ;  /* 0x0003e49706001986 */ /* 0x0001e4000c101924 */
.L_x_282:
[----:B------:R-:W-:Y:S05]  /*8090*/  BSYNC B0 ;  /* 0x0000000000007941 */ /* 0x000fea0003800000 */
.L_x_28:
[----:B------:R-:W-:Y:S01]  /*80a0*/  ULDC UR4, c[0x0][0xc] ;  /* 0x0000030000047ab9 */ /* 0x000fe20000000800 */
[----:B------:R-:W-:Y:S01]  /*80b0*/  ULDC UR5, c[0x0][0x10] ;  /* 0x0000040000057ab9 */ /* 0x000fe20000000800 */
[----:B0-----:R-:W0:Y:S01]  /*80c0*/  LDC R3, c[0x0][0x14] ;  /* 0x00000500ff037b82 */ /* 0x001e220000000800 */
[----:B------:R-:W-:Y:S01]  /*80d0*/  UIMAD.WIDE.U32 UR4, UR4, UR5, URZ ;  /* 0x00000005040472a5 */ /* 0x000fe2000f8e003f */
[----:B------:R-:W-:Y:S01]  /*80e0*/  PRMT R0, RZ, 0x7610, R0 ;  /* 0x00007610ff007816 */ /* 0x000fe20000000000 */
[----:B------:R-:W-:Y:S02]  /*80f0*/  IMAD.MOV.U32 R152, RZ, RZ, -0x1 ;  /* 0xffffffffff987424 */ /* 0x000fe400078e00ff */
[----:B------:R-:W-:Y:S02]  /*8100*/  IMAD.MOV.U32 R23, RZ, RZ, -0x1 ;  /* 0xffffffffff177424 */ /* 0x000fe400078e00ff */
[----:B0-----:R-:W-:-:S04]  /*8110*/  IMAD.WIDE.U32 R16, R3, UR4, R16 ;  /* 0x0000000403107c25 */ /* 0x001fc8000f8e0010 */
[----:B------:R-:W-:Y:S01]  /*8120*/  IMAD R3, R3, UR5, RZ ;  /* 0x0000000503037c24 */ /* 0x000fe2000f8e02ff */
[----:B------:R-:W-:Y:S02]  /*8130*/  ULDC.64 UR4, c[0x0][0x650] ;  /* 0x0001940000047ab9 */ /* 0x000fe40000000a00 */
[----:B------:R-:W-:Y:S01]  /*8140*/  ISETP.GE.U32.AND P0, PT, R16, UR4, PT ;  /* 0x0000000410007c0c */ /* 0x000fe2000bf06070 */
[----:B------:R-:W-:-:S05]  /*8150*/  IMAD.IADD R17, R17, 0x1, R3 ;  /* 0x0000000111117824 */ /* 0x000fca00078e0203 */
[----:B------:R-:W-:-:S13]  /*8160*/  ISETP.GE.U32.AND.EX P0, PT, R17, UR5, PT, P0 ;  /* 0x0000000511007c0c */ /* 0x000fda000bf06100 */
[----:B------:R-:W-:Y:S05]  /*8170*/  @P0 BRA `(.L_x_283) ;  /* 0x0000000400640947 */ /* 0x000fea0003800000 */
[----:B------:R-:W0:Y:S01]  /*8180*/  S2R R12, SR_CTAID.X ;  /* 0x00000000000c7919 */ /* 0x000e220000002500 */
[----:B---3--:R-:W3:Y:S01]  /*8190*/  LDC.64 R10, c[0x0][0x628] ;  /* 0x00018a00ff0a7b82 */ /* 0x008ee20000000a00 */
[----:B------:R-:W-:Y:S01]  /*81a0*/  ULDC UR4, c[0x0][0x150] ;  /* 0x0000540000047ab9 */ /* 0x000fe20000000800 */
[----:B-12-4-:R-:W-:Y:S01]  /*81b0*/  IMAD.MOV.U32 R8, RZ, RZ, R16 ;  /* 0x000000ffff087224 */ /* 0x016fe200078e0010 */
[----:B------:R-:W1:Y:S01]  /*81c0*/  S2R R24, SR_CTAID.Y ;  /* 0x0000000000187919 */ /* 0x000e620000002600 */
[----:B------:R-:W-:-:S04]  /*81d0*/  IMAD.MOV.U32 R9, RZ, RZ, R17 ;  /* 0x000000ffff097224 */ /* 0x000fc800078e0011 */
[----:B------:R-:W2:Y:S08]  /*81e0*/  LDC R21, c[0x0][0x144] ;  /* 0x00005100ff157b82 */ /* 0x000eb00000000800 */
[----:B------:R-:W4:Y:S08]  /*81f0*/  LDC R0, c[0x0][0x630] ;  /* 0x00018c00ff007b82 */ /* 0x000f300000000800 */
[----:B------:R-:W1:Y:S01]  /*8200*/  LDC.64 R14, c[0x0][0x620] ;  /* 0x00018800ff0e7b82 */ /* 0x000e620000000a00 */
[----:B---3--:R-:W-:-:S04]  /*8210*/  ISETP.NE.U32.AND P0, PT, R10, RZ, PT ;  /* 0x000000ff0a00720c */ /* 0x008fc80003f05070 */
[----:B------:R-:W-:Y:S02]  /*8220*/  ISETP.NE.AND.EX P0, PT, R11, RZ, PT, P0 ;  /* 0x000000ff0b00720c */ /* 0x000fe40003f05300 */
[----:B0-----:R-:W-:-:S05]  /*8230*/  I2FP.F32.U32 R3, R12 ;  /* 0x0000000c00037245 */ /* 0x001fca0000201000 */
[----:B------:R-:W-:-:S04]  /*8240*/  FMUL R3, R3, UR4 ;  /* 0x0000000403037c20 */ /* 0x000fc80008400000 */
[----:B------:R0:W3:Y:S02]  /*8250*/  F2I.U32.TRUNC.NTZ R20, R3 ;  /* 0x0000000300147305 */ /* 0x0000e4000020f000 */
[----:B--2-4-:R-:W-:Y:S05]  /*8260*/  @!P0 BRA `(.L_x_284) ;  /* 0x0000000000288947 */ /* 0x014fea0003800000 */
[----:B0-----:R-:W0:Y:S02]  /*8270*/  LDC R3, c[0x0][0x634] ;  /* 0x00018d00ff037b82 */ /* 0x001e240000000800 */
        /* <DEDUP_REMOVED lines=9> */
.L_x_284:
[----:B------:R-:W2:Y:S01]  /*8310*/  LDC.64 R30, c[0x0][0x640] ;  /* 0x00019000ff1e7b82 */ /* 0x000ea20000000a00 */
[-CC-:B------:R-:W-:Y:S01]  /*8320*/  SHF.R.U64 R23, R8, R0.reuse, R9.reuse ;  /* 0x0000000008177219 */ /* 0x180fe20000001209 */
[----:B---3--:R-:W-:Y:S01]  /*8330*/  IMAD.MOV R20, RZ, RZ, -R20 ;  /* 0x000000ffff147224 */ /* 0x008fe200078e0a14 */
[----:B------:R-:W-:Y:S01]  /*8340*/  SHF.R.U32.HI R0, RZ, R0, R9 ;  /* 0x00000000ff007219 */ /* 0x000fe20000011609 */
[----:B------:R-:W-:Y:S01]  /*8350*/  ULDC UR4, c[0x0][0x154] ;  /* 0x0000550000047ab9 */ /* 0x000fe20000000800 */
[----:B0-----:R-:W-:Y:S01]  /*8360*/  IADD3 R3, P0, RZ, -R23, RZ ;  /* 0x80000017ff037210 */ /* 0x001fe20007f1e0ff */
[----:B------:R-:W-:Y:S02]  /*8370*/  IMAD R26, R21, R20, R12 ;  /* 0x00000014151a7224 */ /* 0x000fe400078e020c */
[----:B------:R-:W0:Y:S01]  /*8380*/  LDC R6, c[0x0][0x618] ;  /* 0x00018600ff067b82 */ /* 0x000e220000000800 */
[----:B------:R-:W-:Y:S02]  /*8390*/  IMAD.MOV.U32 R7, RZ, RZ, 0x1 ;  /* 0x00000001ff077424 */ /* 0x000fe400078e00ff */
[----:B------:R-:W-:-:S04]  /*83a0*/  IMAD.X R5, RZ, RZ, ~R0, P0 ;  /* 0x000000ffff057224 */ /* 0x000fc800000e0e00 */
[-C--:B-1----:R-:W-:Y:S01]  /*83b0*/  IMAD R0, R5, R14.reuse, RZ ;  /* 0x0000000e05007224 */ /* 0x082fe200078e02ff */
[----:B------:R-:W1:Y:S01]  /*83c0*/  LDC R8, c[0x0][0x608] ;  /* 0x00018200ff087b82 */ /* 0x000e620000000800 */
[----:B------:R-:W-:-:S04]  /*83d0*/  IMAD.WIDE.U32 R4, R3, R14, R16 ;  /* 0x0000000e03047225 */ /* 0x000fc800078e0010 */
[----:B------:R-:W-:Y:S01]  /*83e0*/  IMAD R3, R3, R15, R0 ;  /* 0x0000000f03037224 */ /* 0x000fe200078e0200 */
[----:B------:R-:W-:Y:S02]  /*83f0*/  I2FP.F32.U32 R0, R24 ;  /* 0x0000001800007245 */ /* 0x000fe40000201000 */
[----:B------:R-:W3:Y:S01]  /*8400*/  LDC R28, c[0x0][0x658] ;  /* 0x00019600ff1c7b82 */ /* 0x000ee20000000800 */
[----:B------:R-:W-:Y:S01]  /*8410*/  IMAD.IADD R3, R5, 0x1, R3 ;  /* 0x0000000105037824 */ /* 0x000fe200078e0203 */
[----:B--2---:R-:W-:Y:S01]  /*8420*/  ISETP.NE.U32.AND P0, PT, R30, RZ, PT ;  /* 0x000000ff1e00720c */ /* 0x004fe20003f05070 */
[----:B------:R-:W-:Y:S01]  /*8430*/  FMUL R0, R0, UR4 ;  /* 0x0000000400007c20 */ /* 0x000fe20008400000 */
[----:B------:R-:W-:Y:S02]  /*8440*/  IMAD.MOV.U32 R5, RZ, RZ, -0x1 ;  /* 0xffffffffff057424 */ /* 0x000fe400078e00ff */
[----:B------:R-:W-:Y:S01]  /*8450*/  ISETP.NE.AND.EX P0, PT, R31, RZ, PT, P0 ;  /* 0x000000ff1f00720c */ /* 0x000fe20003f05300 */
[----:B------:R2:W4:Y:S01]  /*8460*/  F2I.U32.TRUNC.NTZ R13, R0 ;  /* 0x00000000000d7305 */ /* 0x000522000020f000 */
[----:B------:R-:W2:Y:S01]  /*8470*/  LDC R15, c[0x0][0x148] ;  /* 0x00005200ff0f7b82 */ /* 0x000ea20000000800 */
[----:B0-----:R-:W-:-:S02]  /*8480*/  SHF.R.U64 R12, R4, R6, R3 ;  /* 0x00000006040c7219 */ /* 0x001fc40000001203 */
[----:B------:R-:W-:-:S05]  /*8490*/  SHF.R.U32.HI R3, RZ, R6, R3 ;  /* 0x00000006ff037219 */ /* 0x000fca0000011603 */
[----:B------:R-:W0:Y:S01]  /*84a0*/  LDC R20, c[0x0][0x600] ;  /* 0x00018000ff147b82 */ /* 0x000e220000000800 */
[-CC-:B-1----:R-:W-:Y:S02]  /*84b0*/  SHF.R.U64 R10, R12, R8.reuse, R3.reuse ;  /* 0x000000080c0a7219 */ /* 0x182fe40000001203 */
[----:B------:R-:W-:-:S05]  /*84c0*/  SHF.R.U32.HI R3, RZ, R8, R3 ;  /* 0x00000008ff037219 */ /* 0x000fca0000011603 */
[----:B------:R-:W1:Y:S01]  /*84d0*/  LDC R21, c[0x0][0x648] ;  /* 0x00019200ff157b82 */ /* 0x000e620000000800 */
[-C--:B---3--:R-:W-:Y:S02]  /*84e0*/  SHF.L.U32 R4, R5, R28.reuse, RZ ;  /* 0x0000001c05047219 */ /* 0x088fe400000006ff */
[-CC-:B------:R-:W-:Y:S02]  /*84f0*/  SHF.R.U64 R14, R10, R28.reuse, R3.reuse ;  /* 0x0000001c0a0e7219 */ /* 0x180fe40000001203 */
[----:B------:R-:W-:Y:S02]  /*8500*/  SHF.R.U32.HI R5, RZ, R28, R3 ;  /* 0x0000001cff057219 */ /* 0x000fe40000011603 */
[----:B------:R-:W-:Y:S01]  /*8510*/  LOP3.LUT R153, RZ, R4, RZ, 0x33, !PT ;  /* 0x00000004ff997212 */ /* 0x000fe200078e33ff */
[----:B------:R-:W3:Y:S01]  /*8520*/  LDC R25, c[0x0][0x638] ;  /* 0x00018e00ff197b82 */ /* 0x000ee20000000800 */
[----:B------:R-:W-:Y:S01]  /*8530*/  SHF.L.U32 R28, R7, R28, RZ ;  /* 0x0000001c071c7219 */ /* 0x000fe200000006ff */
[----:B------:R-:W-:-:S06]  /*8540*/  IMAD.MOV.U32 R4, RZ, RZ, R14 ;  /* 0x000000ffff047224 */ /* 0x000fcc00078e000e */
[----:B------:R-:W0:Y:S01]  /*8550*/  LDC R27, c[0x0][0x610] ;  /* 0x00018400ff1b7b82 */ /* 0x000e220000000800 */
[----:B----4-:R-:W-:Y:S05]  /*8560*/  @!P0 BRA `(.L_x_285) ;  /* 0x0000000000288947 */ /* 0x010fea0003800000 */
[----:B------:R-:W4:Y:S02]  /*8570*/  LDC R3, c[0x0][0x64c] ;  /* 0x00019300ff037b82 */ /* 0x000f240000000800 */
[----:B----4-:R-:W-:-:S05]  /*8580*/  IADD3 R3, P0, R14, R3, RZ ;  /* 0x000000030e037210 */ /* 0x010fca0007f1e0ff */
        /* <DEDUP_REMOVED lines=8> */
.L_x_285:
[----:B------:R-:W-:Y:S01]  /*8610*/  ISETP.NE.AND P0, PT, R2, 0x1, PT ;  /* 0x000000010200780c */ /* 0x000fe20003f05270 */
[----:B------:R-:W-:Y:S01]  /*8620*/  IMAD.MOV R13, RZ, RZ, -R13 ;  /* 0x000000ffff0d7224 */ /* 0x000fe200078e0a0d */
[----:B-12---:R-:W-:Y:S01]  /*8630*/  SHF.R.U64 R0, R4, R21, R5 ;  /* 0x0000001504007219 */ /* 0x006fe20000001205 */
[----:B0-----:R-:W-:Y:S01]  /*8640*/  VIADD R5, R20, 0xffffffff ;  /* 0xffffffff14057836 */ /* 0x001fe20000000000 */
[----:B------:R-:W-:-:S03]  /*8650*/  LOP3.LUT R153, R10, R153, RZ, 0xc0, !PT ;  /* 0x000000990a997212 */ /* 0x000fc600078ec0ff */
[----:B------:R-:W-:Y:S01]  /*8660*/  IMAD.MOV R3, RZ, RZ, -R0 ;  /* 0x000000ffff037224 */ /* 0x000fe200078e0a00 */
[----:B------:R-:W-:Y:S01]  /*8670*/  LOP3.LUT R5, R12, R5, RZ, 0xc0, !PT ;  /* 0x000000050c057212 */ /* 0x000fe200078ec0ff */
[----:B------:R-:W-:Y:S02]  /*8680*/  IMAD R153, R28, R0, R153 ;  /* 0x000000001c997224 */ /* 0x000fe400078e0299 */
[----:B---3--:R-:W-:Y:S02]  /*8690*/  IMAD R0, R3, R25, R14 ;  /* 0x0000001903007224 */ /* 0x008fe400078e020e */
[----:B------:R-:W-:Y:S02]  /*86a0*/  @P0 IMAD R26, R15, R13, R24 ;  /* 0x0000000d0f1a0224 */ /* 0x000fe400078e0218 */
[----:B------:R-:W-:Y:S02]  /*86b0*/  IMAD R4, R0, R20, R5 ;  /* 0x0000001400047224 */ /* 0x000fe400078e0205 */
[----:B------:R-:W-:-:S02]  /*86c0*/  IMAD R153, R153, R27, R26 ;  /* 0x0000001b99997224 */ /* 0x000fc400078e021a */
[----:B------:R-:W-:-:S03]  /*86d0*/  IMAD.MOV.U32 R3, RZ, RZ, 0x1 ;  /* 0x00000001ff037424 */ /* 0x000fc600078e00ff */
[----:B------:R-:W-:Y:S02]  /*86e0*/  SEL R152, R4, R153, !P0 ;  /* 0x0000009904987207 */ /* 0x000fe40004000000 */
[----:B------:R-:W-:Y:S02]  /*86f0*/  PRMT R0, R3, 0x7610, R0 ;  /* 0x0000761003007816 */ /* 0x000fe40000000000 */
[----:B------:R-:W-:-:S07]  /*8700*/  SEL R153, R153, R4, !P0 ;  /* 0x0000000499997207 */ /* 0x000fce0004000000 */
.L_x_283:
[----:B------:R-:W-:-:S13]  /*8710*/  LOP3.LUT P0, RZ, R0, 0xff, RZ, 0xc0, !PT ;  /* 0x000000ff00ff7812 */ /* 0x000fda000780c0ff */
[----:B------:R-:W-:Y:S05]  /*8720*/  @P0 BRA `(.L_x_286) ;  /* 0xffffff8800000947 */ /* 0x000fea000383ffff */
[----:B------:R-:W-:Y:S05]  /*8730*/  EXIT ;  /* 0x000000000000794d */ /* 0x000fea0003800000 */
.L_x_3:
[----:B0-----:R-:W-:Y:S01]  /*8740*/  ULDC.64 UR4, c[0x0][0x650] ;  /* 0x0001940000047ab9 */ /* 0x001fe20000000a00 */
        /* <DEDUP_REMOVED lines=25> */
.L_x_288:
[--C-:B------:R-:W-:Y:S01]  /*88e0*/  SHF.R.U64 R12, R10, R14, R11.reuse ;  /* 0x0000000e0a0c7219 */ /* 0x100fe2000000120b */
[----:B------:R-:W0:Y:S01]  /*88f0*/  LDC R22, c[0x0][0x618] ;  /* 0x00018600ff167b82 */ /* 0x000e220000000800 */
[----:B------:R-:W-:Y:S01]  /*8900*/  I2FP.F32.U32 R6, R4 ;  /* 0x0000000400067245 */ /* 0x000fe20000201000 */
[----:B------:R-:W-:Y:S01]  /*8910*/  ULDC UR4, c[0x0][0x150] ;  /* 0x0000540000047ab9 */ /* 0x000fe20000000800 */
[----:B------:R-:W-:Y:S02]  /*8920*/  SHF.R.U32.HI R5, RZ, R14, R11 ;  /* 0x0000000eff057219 */ /* 0x000fe4000001160b */
[----:B------:R-:W-:Y:S01]  /*8930*/  IADD3 R9, P0, RZ, -R12, RZ ;  /* 0x8000000cff097210 */ /* 0x000fe20007f1e0ff */
[----:B------:R-:W-:Y:S01]  /*8940*/  FMUL R11, R6, UR4 ;  /* 0x00000004060b7c20 */ /* 0x000fe20008400000 */
[----:B------:R-:W-:Y:S01]  /*8950*/  ULDC UR4, c[0x0][0x154] ;  /* 0x0000550000047ab9 */ /* 0x000fe20000000800 */
[----:B------:R-:W1:Y:S02]  /*8960*/  LDC.64 R24, c[0x0][0x640] ;  /* 0x00019000ff187b82 */ /* 0x000e640000000a00 */
[----:B------:R-:W-:-:S02]  /*8970*/  IMAD.X R5, RZ, RZ, ~R5, P0 ;  /* 0x000000ffff057224 */ /* 0x000fc400000e0e05 */
[----:B------:R-:W2:Y:S01]  /*8980*/  F2I.U32.TRUNC.NTZ R11, R11 ;  /* 0x0000000b000b7305 */ /* 0x000ea2000020f000 */
[----:B------:R-:W-:-:S03]  /*8990*/  IMAD.WIDE.U32 R6, R9, R20, R16 ;  /* 0x0000001409067225 */ /* 0x000fc600078e0010 */
[----:B------:R-:W3:Y:S01]  /*89a0*/  LDC R13, c[0x0][0x144] ;  /* 0x00005100ff0d7b82 */ /* 0x000ee20000000800 */
[----:B------:R-:W-:-:S04]  /*89b0*/  IMAD R8, R5, R20, RZ ;  /* 0x0000001405087224 */ /* 0x000fc800078e02ff */
[----:B------:R-:W-:Y:S02]  /*89c0*/  IMAD R5, R9, R21, R8 ;  /* 0x0000001509057224 */ /* 0x000fe400078e0208 */
[----:B------:R-:W-:Y:S01]  /*89d0*/  IMAD.MOV.U32 R8, RZ, RZ, -0x1 ;  /* 0xffffffffff087424 */ /* 0x000fe200078e00ff */
[----:B------:R-:W4:Y:S01]  /*89e0*/  LDC R14, c[0x0][0x608] ;  /* 0x00018200ff0e7b82 */ /* 0x000f220000000800 */
[----:B------:R-:W-:Y:S01]  /*89f0*/  IMAD.IADD R5, R7, 0x1, R5 ;  /* 0x0000000107057824 */ /* 0x000fe200078e0205 */
[----:B------:R-:W-:-:S04]  /*8a00*/  I2FP.F32.U32 R7, R3 ;  /* 0x0000000300077245 */ /* 0x000fc80000201000 */
[-C--:B0-----:R-:W-:Y:S01]  /*8a10*/  SHF.R.U64 R10, R6, R22.reuse, R5 ;  /* 0x00000016060a7219 */ /* 0x081fe20000001205 */
[----:B--2---:R-:W-:Y:S01]  /*8a20*/  IMAD.MOV R6, RZ, RZ, -R11 ;  /* 0x000000ffff067224 */ /* 0x004fe200078e0a0b */
[----:B------:R-:W0:Y:S01]  /*8a30*/  LDC R9, c[0x0][0x658] ;  /* 0x00019600ff097b82 */ /* 0x000e220000000800 */
[----:B-1----:R-:W-:Y:S01]  /*8a40*/  ISETP.NE.U32.AND P0, PT, R24, RZ, PT ;  /* 0x000000ff1800720c */ /* 0x002fe20003f05070 */
[----:B------:R-:W-:Y:S01]  /*8a50*/  FMUL R7, R7, UR4 ;  /* 0x0000000407077c20 */ /* 0x000fe20008400000 */
[----:B------:R-:W-:Y:S02]  /*8a60*/  SHF.R.U32.HI R5, RZ, R22, R5 ;  /* 0x00000016ff057219 */ /* 0x000fe40000011605 */
[----:B------:R-:W-:-:S03]  /*8a70*/  ISETP.NE.AND.EX P0, PT, R25, RZ, PT, P0 ;  /* 0x000000ff1900720c */ /* 0x000fc60003f05300 */
[----:B------:R-:W1:Y:S01]  /*8a80*/  LDC R20, c[0x0][0x148] ;  /* 0x00005200ff147b82 */ /* 0x000e620000000800 */
[----:B---3--:R-:W-:Y:S02]  /*8a90*/  IMAD R23, R13, R6, R4 ;  /* 0x000000060d177224 */ /* 0x008fe400078e0204 */
[----:B------:R-:W-:-:S05]  /*8aa0*/  IMAD.MOV.U32 R6, RZ, RZ, 0x1 ;  /* 0x00000001ff067424 */ /* 0x000fca00078e00ff */
[----:B------:R-:W2:Y:S01]  /*8ab0*/  LDC R21, c[0x0][0x600] ;  /* 0x00018000ff157b82 */ /* 0x000ea20000000800 */
[-CC-:B----4-:R-:W-:Y:S02]  /*8ac0*/  SHF.R.U64 R13, R10, R14.reuse, R5.reuse ;  /* 0x0000000e0a0d7219 */ /* 0x190fe40000001205 */
[----:B------:R-:W-:Y:S02]  /*8ad0*/  SHF.R.U32.HI R4, RZ, R14, R5 ;  /* 0x0000000eff047219 */ /* 0x000fe40000011605 */
[----:B------:R3:W4:Y:S03]  /*8ae0*/  F2I.U32.TRUNC.NTZ R14, R7 ;  /* 0x00000007000e7305 */ /* 0x000726000020f000 */
[----:B------:R-:W1:Y:S01]  /*8af0*/  LDC R26, c[0x0][0x648] ;  /* 0x00019200ff1a7b82 */ /* 0x000e620000000800 */
[-C--:B0-----:R-:W-:Y:S02]  /*8b00*/  SHF.R.U64 R15, R13, R9.reuse, R4 ;  /* 0x000000090d0f7219 */ /* 0x081fe40000001204 */
[----:B------:R-:W-:-:S02]  /*8b10*/  SHF.L.U32 R8, R8, R9, RZ ;  /* 0x0000000908087219 */ /* 0x000fc400000006ff */
[-C--:B------:R-:W-:Y:S01]  /*8b20*/  SHF.R.U32.HI R5, RZ, R9.reuse, R4 ;  /* 0x00000009ff057219 */ /* 0x080fe20000011604 */
[----:B------:R-:W-:Y:S01]  /*8b30*/  IMAD.MOV.U32 R4, RZ, RZ, R15 ;  /* 0x000000ffff047224 */ /* 0x000fe200078e000f */
[----:B------:R-:W-:Y:S01]  /*8b40*/  SHF.L.U32 R22, R6, R9, RZ ;  /* 0x0000000906167219 */ /* 0x000fe200000006ff */
[----:B------:R-:W0:Y:S01]  /*8b50*/  LDC R27, c[0x0][0x638] ;  /* 0x00018e00ff1b7b82 */ /* 0x000e220000000800 */
[----:B------:R-:W-:-:S07]  /*8b60*/  LOP3.LUT R28, RZ, R8, RZ, 0x33, !PT ;  /* 0x00000008ff1c7212 */ /* 0x000fce00078e33ff */
        /* <DEDUP_REMOVED lines=12> */
.L_x_289:
[----:B------:R-:W-:Y:S01]  /*8c30*/  ISETP.NE.AND P0, PT, R2, 0x1, PT ;  /* 0x000000010200780c */ /* 0x000fe20003f05270 */
[----:B--2---:R-:W-:Y:S01]  /*8c40*/  VIADD R7, R21, 0xffffffff ;  /* 0xffffffff15077836 */ /* 0x004fe20000000000 */
[----:B-1----:R-:W-:Y:S01]  /*8c50*/  SHF.R.U64 R5, R4, R26, R5 ;  /* 0x0000001a04057219 */ /* 0x002fe20000001205 */
[----:B------:R-:W-:Y:S01]  /*8c60*/  IMAD.MOV R14, RZ, RZ, -R14 ;  /* 0x000000ffff0e7224 */ /* 0x000fe200078e0a0e */
[----:B------:R-:W-:Y:S01]  /*8c70*/  LOP3.LUT R4, R13, R28, RZ, 0xc0, !PT ;  /* 0x0000001c0d047212 */ /* 0x000fe200078ec0ff */
[----:B------:R-:W-:Y:S01]  /*8c80*/  IMAD.MOV.U32 R8, RZ, RZ, R12 ;  /* 0x000000ffff087224 */ /* 0x000fe200078e000c */
[----:B------:R-:W-:Y:S01]  /*8c90*/  LOP3.LUT R10, R10, R7, RZ, 0xc0, !PT ;  /* 0x000000070a0a7212 */ /* 0x000fe200078ec0ff */
[----:B------:R-:W-:Y:S02]  /*8ca0*/  IMAD.MOV R6, RZ, RZ, -R5 ;  /* 0x000000ffff067224 */ /* 0x000fe400078e0a05 */
[----:B------:R-:W-:-:S04]  /*8cb0*/  IMAD R4, R22, R5, R4 ;  /* 0x0000000516047224 */ /* 0x000fc800078e0204 */
[----:B------:R-:W-:Y:S02]  /*8cc0*/  @P0 IMAD R23, R20, R14, R3 ;  /* 0x0000000e14170224 */ /* 0x000fe400078e0203 */
[----:B0-----:R-:W-:Y:S02]  /*8cd0*/  IMAD R3, R6, R27, R15 ;  /* 0x0000001b06037224 */ /* 0x001fe400078e020f */
[----:B------:R-:W-:Y:S02]  /*8ce0*/  IMAD R7, R4, R29, R23 ;  /* 0x0000001d04077224 */ /* 0x000fe400078e0217 */
[----:B------:R-:W-:Y:S02]  /*8cf0*/  IMAD R4, R3, R21, R10 ;  /* 0x0000001503047224 */ /* 0x000fe400078e020a */
[----:B------:R-:W-:-:S03]  /*8d00*/  IMAD.MOV.U32 R6, RZ, RZ, 0x1 ;  /* 0x00000001ff067424 */ /* 0x000fc600078e00ff */
[----:B------:R-:W-:Y:S02]  /*8d10*/  SEL R9, R4, R7, !P0 ;  /* 0x0000000704097207 */ /* 0x000fe40004000000 */
[----:B------:R-:W-:-:S07]  /*8d20*/  SEL R7, R7, R4, !P0 ;  /* 0x0000000407077207 */ /* 0x000fce0004000000 */
.L_x_287:
[----:B------:R-:W-:-:S08]  /*8d30*/  NOP ;  /* 0x0000000000007918 */ /* 0x000fd00000000000 */
[----:B------:R-:W0:-:S00]  /*8d40*/  USETMAXREG.DEALLOC.CTAPOOL 0x28 ;  /* 0x00000028000079c8 */ /* 0x000e0000080e0500 */
[----:B0-----:R-:W-:-:S13]  /*8d50*/  ISETP.NE.AND P0, PT, R0, RZ, PT ;  /* 0x000000ff0000720c */ /* 0x001fda0003f05270 */
[----:B------:R-:W-:Y:S05]  /*8d60*/  @P0 EXIT ;  /* 0x000000000000094d */ /* 0x000fea0003800000 */
[----:B------:R-:W-:Y:S01]  /*8d70*/  LOP3.LUT P0, RZ, R6, 0xff, RZ, 0xc0, !PT ;  /* 0x000000ff06ff7812 */ /* 0x000fe2000780c0ff */
[----:B------:R-:W-:Y:S02]  /*8d80*/  IMAD.MOV.U32 R3, RZ, RZ, 0x1 ;  /* 0x00000001ff037424 */ /* 0x000fe400078e00ff */
[----:B------:R-:W-:-:S10]  /*8d90*/  IMAD.MOV.U32 R0, RZ, RZ, RZ ;  /* 0x000000ffff007224 */ /* 0x000fd400078e00ff */
[----:B------:R-:W-:Y:S05]  /*8da0*/  @!P0 BRA `(.L_x_290) ;  /* 0x0000000c00348947 */ /* 0x000fea0003800000 */
[----:B------:R-:W0:Y:S01]  /*8db0*/  LDC R0, c[0x0][0x28c] ;  /* 0x0000a300ff007b82 */ /* 0x000e220000000800 */
[----:B------:R-:W-:Y:S01]  /*8dc0*/  ULDC UR5, c[0x0][0x600] ;  /* 0x0001800000057ab9 */ /* 0x000fe20000000800 */
[----:B------:R-:W-:Y:S01]  /*8dd0*/  ULDC UR4, c[0x0][0xc] ;  /* 0x0000030000047ab9 */ /* 0x000fe20000000800 */
[----:B------:R-:W-:Y:S01]  /*8de0*/  UIADD3 UR16, UR5, -0x1, URZ ;  /* 0xffffffff05107890 */ /* 0x000fe2000fffe03f */
[C---:B------:R-:W-:Y:S01]  /*8df0*/  LOP3.LUT P2, RZ, R18.reuse, 0x7f, RZ, 0xc0, !PT ;  /* 0x0000007f12ff7812 */ /* 0x040fe2000784c0ff */
[----:B------:R-:W-:Y:S01]  /*8e00*/  ULDC UR6, c[0x0][0x658] ;  /* 0x0001960000067ab9 */ /* 0x000fe20000000800 */
[----:B------:R-:W-:Y:S01]  /*8e10*/  ULDC UR5, c[0x0][0x10] ;  /* 0x0000040000057ab9 */ /* 0x000fe20000000800 */
[----:B------:R-:W-:Y:S01]  /*8e20*/  UMOV UR7, 0xffffffff ;  /* 0xffffffff00077882 */ /* 0x000fe20000000000 */
[----:B------:R-:W-:Y:S01]  /*8e30*/  UMOV UR8, 0x1 ;  /* 0x0000000100087882 */ /* 0x000fe20000000000 */
[----:B------:R-:W-:Y:S01]  /*8e40*/  UIMAD.WIDE.U32 UR4, UR4, UR5, URZ ;  /* 0x00000005040472a5 */ /* 0x000fe2000f8e003f */
[----:B------:R-:W-:Y:S01]  /*8e50*/  LOP3.LUT P0, RZ, R18, 0x1f, RZ, 0xc0, !PT ;  /* 0x0000001f12ff7812 */ /* 0x000fe2000780c0ff */
[----:B------:R-:W-:Y:S01]  /*8e60*/  USHF.L.U32 UR7, UR7, UR6, URZ ;  /* 0x0000000607077299 */ /* 0x000fe2000800063f */
[----:B------:R-:W-:Y:S01]  /*8e70*/  BSSY B0, `(.L_x_290) ;  /* 0x00000c0000007945 */ /* 0x000fe20003800000 */
[----:B------:R-:W-:Y:S01]  /*8e80*/  USHF.L.U32 UR18, UR8, UR6, URZ ;  /* 0x0000000608127299 */ /* 0x000fe2000800063f */
[----:B------:R-:W-:Y:S01]  /*8e90*/  IMAD.MOV.U32 R11, RZ, RZ, 0x1 ;  /* 0x00000001ff0b7424 */ /* 0x000fe200078e00ff */
[----:B------:R-:W-:Y:S01]  /*8ea0*/  LOP3.LUT R18, R19, 0x2, RZ, 0xfc, !PT ;  /* 0x0000000213127812 */ /* 0x000fe200078efcff */
[----:B------:R-:W-:Y:S01]  /*8eb0*/  ULDC UR6, c[0x0][0x14] ;  /* 0x0000050000067ab9 */ /* 0x000fe20000000800 */
[----:B------:R-:W-:Y:S01]  /*8ec0*/  PLOP3.LUT P0, PT, P0, P2, PT, 0x8a, 0x0 ;  /* 0x000000000000781c */ /* 0x000fe20000705172 */
[----:B------:R-:W-:-:S02]  /*8ed0*/  UIMAD.WIDE.U32 UR20, UR4, UR6, URZ ;  /* 0x00000006041472a5 */ /* 0x000fc4000f8e003f */
[----:B------:R-:W-:Y:S02]  /*8ee0*/  UIMAD UR13, UR5, UR6, URZ ;  /* 0x00000006050d72a4 */ /* 0x000fe4000f8e023f */
[----:B------:R-:W-:Y:S01]  /*8ef0*/  ULOP3.LUT UR17, URZ, UR7, URZ, 0x33, !UPT ;  /* 0x000000073f117292 */ /* 0x000fe2000f8e333f */
[----:B0-----:R-:W-:Y:S01]  /*8f00*/  VIADD R0, R0, 0x1f ;  /* 0x0000001f00007836 */ /* 0x001fe20000000000 */
[----:B------:R-:W-:Y:S01]  /*8f10*/  UIADD3 UR13, UR21, UR13, URZ ;  /* 0x0000000d150d7290 */ /* 0x000fe2000fffe03f */
[----:B------:R-:W-:-:S03]  /*8f20*/  ULDC.64 UR22, c[0x0][0x198] ;  /* 0x0000660000167ab9 */ /* 0x000fc60000000a00 */
[----:B------:R-:W-:-:S04]  /*8f30*/  SHF.R.S32.HI R3, RZ, 0x1f, R0 ;  /* 0x0000001fff037819 */ /* 0x000fc80000011400 */
[----:B------:R-:W-:Y:S01]  /*8f40*/  LEA.HI R3, R3, R0, RZ, 0x5 ;  /* 0x0000000003037211 */ /* 0x000fe200078f28ff */
[----:B------:R-:W-:-:S03]  /*8f50*/  IMAD.MOV.U32 R0, RZ, RZ, RZ ;  /* 0x000000ffff007224 */ /* 0x000fc600078e00ff */
[----:B------:R-:W-:Y:S01]  /*8f60*/  SHF.R.S32.HI R13, RZ, 0x5, R3 ;  /* 0x00000005ff0d7819 */ /* 0x000fe20000011403 */
[----:B------:R-:W-:-:S04]  /*8f70*/  IMAD.MOV.U32 R3, RZ, RZ, 0x1 ;  /* 0x00000001ff037424 */ /* 0x000fc800078e00ff */
[----:B------:R-:W-:-:S07]  /*8f80*/  VIADD R10, R13, 0x1 ;  /* 0x000000010d0a7836 */ /* 0x000fce0000000000 */
.L_x_302:
[----:B------:R-:W-:-:S03]  /*8f90*/  UMOV UR4, 0xffffffff ;  /* 0xffffffff00047882 */ /* 0x000fc60000000000 */
[----:B------:R-:W-:Y:S05]  /*8fa0*/  BRA.DIV UR4, `(.L_x_291) ;  /* 0x0000000e04a07947 */ /* 0x000fea000b800000 */
[----:B------:R-:W-:-:S13]  /*8fb0*/  ELECT P6, URZ, PT ;  /* 0x00000000003f782f */ /* 0x000fda00038c0000 */
.L_x_313:
[----:B------:R-:W0:Y:S01]  /*8fc0*/  LDC R4, c[0x0][0x28c] ;  /* 0x0000a300ff047b82 */ /* 0x000e220000000800 */
[----:B------:R-:W-:Y:S01]  /*8fd0*/  BSSY B1, `(.L_x_292) ;  /* 0x0000037000017945 */ /* 0x000fe20003800000 */
[----:B0-----:R-:W-:-:S13]  /*8fe0*/  ISETP.LT.OR P6, PT, R4, 0x1, !P6 ;  /* 0x000000010400780c */ /* 0x001fda00077c1670 */
[----:B------:R-:W-:Y:S05]  /*8ff0*/  @P6 BRA `(.L_x_293) ;  /* 0x0000000000d06947 */ /* 0x000fea0003800000 */
[----:B------:R-:W-:Y:S02]  /*9000*/  IMAD.SHL.U32 R14, R9, 0x100, RZ ;  /* 0x00000100090e7824 */ /* 0x000fe400078e00ff */
[----:B------:R-:W-:Y:S02]  /*9010*/  IMAD.SHL.U32 R15, R7, 0x80, RZ ;  /* 0x00000080070f7824 */ /* 0x000fe400078e00ff */
[----:B------:R-:W-:Y:S02]  /*9020*/  IMAD.MOV.U32 R20, RZ, RZ, RZ ;  /* 0x000000ffff147224 */ /* 0x000fe400078e00ff */
[----:B------:R-:W-:Y:S02]  /*9030*/  IMAD.MOV.U32 R4, RZ, RZ, R10 ;  /* 0x000000ffff047224 */ /* 0x000fe400078e000a */
[----:B------:R-:W-:Y:S02]  /*9040*/  IMAD.MOV.U32 R5, RZ, RZ, R3 ;  /* 0x000000ffff057224 */ /* 0x000fe400078e0003 */
[----:B------:R-:W-:-:S07]  /*9050*/  IMAD.MOV.U32 R6, RZ, RZ, R0 ;  /* 0x000000ffff067224 */ /* 0x000fce00078e0000 */
.L_x_297:
[----:B------:R-:W0:Y:S01]  /*9060*/  S2R R12, SR_CgaCtaId ;  /* 0x00000000000c7919 */ /* 0x000e220000008800 */
[----:B------:R-:W-:Y:S01]  /*9070*/  MOV R7, 0x400 ;  /* 0x0000040000077802 */ /* 0x000fe20000000f00 */
[----:B------:R-:W1:Y:S03]  /*9080*/  @!P2 LDC R9, c[0x0][0x500] ;  /* 0x00014000ff09ab82 */ /* 0x000e660000000800 */
[----:B0-----:R-:W-:Y:S02]  /*9090*/  LEA R21, R12, R7, 0x18 ;  /* 0x000000070c157211 */ /* 0x001fe400078ec0ff */
[----:B------:R-:W-:-:S03]  /*90a0*/  SHF.L.U32 R7, R5, 0x1f, RZ ;  /* 0x0000001f05077819 */ /* 0x000fc600000006ff */
[----:B------:R-:W-:-:S04]  /*90b0*/  IMAD R12, R6, 0x8, R21 ;  /* 0x00000008060c7824 */ /* 0x000fc800078e0215 */
[----:B------:R-:W0:Y:S02]  /*90c0*/  SYNCS.PHASECHK.TRANS64.TRYWAIT P1, [R12+URZ+0x20], R7 ;  /* 0x000020070c0075a7 */ /* 0x000e24000802017f */
[----:B01----:R-:W-:Y:S05]  /*90d0*/  @!P1 BRA `(.L_x_294) ;  /* 0x0000000c00749947 */ /* 0x003fea0003800000 */
.L_x_314:
[----:B0-----:R-:W-:Y:S01]  /*90e0*/  PRMT R7, R18, 0x9910, RZ ;  /* 0x0000991012077816 */ /* 0x001fe200000000ff */
[----:B------:R0:W-:Y:S03]  /*90f0*/  @!P2 SYNCS.ARRIVE.TRANS64 RZ, [R12+URZ], R9 ;  /* 0x000000090cffa9a7 */ /* 0x0001e6000800003f */
[----:B------:R-:W-:-:S13]  /*9100*/  ISETP.NE.AND P1, PT, R7, 0x2, PT ;  /* 0x000000020700780c */ /* 0x000fda0003f25270 */
[----:B0-----:R-:W-:Y:S05]  /*9110*/  @P1 BRA `(.L_x_295) ;  /* 0x0000000000041947 */ /* 0x001fea0003800000 */
[----:B------:R-:W-:Y:S01]  /*9120*/  BPT.TRAP 0x1 ;  /* 0x000000040000795c */ /* 0x000fe20000300000 */
.L_x_295:
[----:B------:R-:W-:Y:S05]  /*9130*/  @P0 BRA `(.L_x_296) ;  /* 0x0000000000040947 */ /* 0x000fea0003800000 */
[----:B------:R-:W-:Y:S01]  /*9140*/  BPT.TRAP 0x1 ;  /* 0x000000040000795c */ /* 0x000fe20000300000 */
.L_x_296:
[--C-:B------:R-:W-:Y:S01]  /*9150*/  IMAD R7, R6, 0x4000, R21.reuse ;  /* 0x0000400006077824 */ /* 0x100fe200078e0215 */
[----:B------:R-:W-:Y:S01]  /*9160*/  R2UR UR9, R12 ;  /* 0x000000000c0972ca */ /* 0x000fe200000e0000 */
[----:B------:R-:W-:Y:S01]  /*9170*/  IMAD R21, R6, 0x8000, R21 ;  /* 0x0000800006157824 */ /* 0x000fe200078e0215 */
[----:B------:R-:W-:Y:S01]  /*9180*/  UIADD3 UR4, UP0, UR22, 0xf0, URZ ;  /* 0x000000f016047890 */ /* 0x000fe2000ff1e03f */
[----:B------:R-:W-:Y:S01]  /*9190*/  VIADD R4, R4, 0xffffffff ;  /* 0xffffffff04047836 */ /* 0x000fe20000000000 */
[----:B------:R-:W-:Y:S01]  /*91a0*/  R2UR UR5, R7 ;  /* 0x00000000070572ca */ /* 0x000fe200000e0000 */
[----:B------:R-:W-:Y:S01]  /*91b0*/  UIADD3 UR24, UP1, UR22, 0x1f0, URZ ;  /* 0x000001f016187890 */ /* 0x000fe2000ff3e03f */
[----:B------:R-:W-:Y:S01]  /*91c0*/  R2UR UR8, R21 ;  /* 0x00000000150872ca */ /* 0x000fe200000e0000 */
[----:B------:R-:W-:Y:S01]  /*91d0*/  VIADD R6, R6, 0x1 ;  /* 0x0000000106067836 */ /* 0x000fe20000000000 */
[----:B------:R-:W-:Y:S01]  /*91e0*/  R2UR UR11, R15 ;  /* 0x000000000f0b72ca */ /* 0x000fe200000e0000 */
[----:B------:R-:W-:Y:S01]  /*91f0*/  UIADD3.X UR25, URZ, UR23, URZ, UP1, !UPT ;  /* 0x000000173f197290 */ /* 0x000fe20008ffe43f */
[----:B------:R-:W-:Y:S01]  /*9200*/  R2UR UR10, R20 ;  /* 0x00000000140a72ca */ /* 0x000fe200000e0000 */
[----:B------:R-:W-:Y:S01]  /*9210*/  UMOV UR6, 0x0 ;  /* 0x0000000000067882 */ /* 0x000fe20000000000 */
[----:B------:R-:W-:Y:S01]  /*9220*/  R2UR UR12, R8 ;  /* 0x00000000080c72ca */ /* 0x000fe200000e0000 */
[----:B------:R-:W-:Y:S01]  /*9230*/  UMOV UR7, 0x10000000 ;  /* 0x1000000000077882 */ /* 0x000fe20000000000 */
[----:B------:R-:W-:Y:S01]  /*9240*/  R2UR UR19, R14 ;  /* 0x000000000e1372ca */ /* 0x000fe200000e0000 */
[----:B------:R-:W-:Y:S01]  /*9250*/  VIADD R20, R20, 0x20 ;  /* 0x0000002014147836 */ /* 0x000fe20000000000 */
[----:B------:R-:W-:Y:S01]  /*9260*/  ISETP.GT.AND P3, PT, R4, 0x1, PT ;  /* 0x000000010400780c */ /* 0x000fe20003f64270 */
[----:B------:R-:W-:Y:S01]  /*9270*/  UIADD3 UR14, UR5, 0x100, URZ ;  /* 0x00000100050e7890 */ /* 0x000fe2000fffe03f */
[----:B------:R-:W-:Y:S01]  /*9280*/  ISETP.NE.AND P1, PT, R6, 0x4, PT ;  /* 0x000000040600780c */ /* 0x000fe20003f25270 */
[----:B------:R-:W-:-:S02]  /*9290*/  UIADD3.X UR5, URZ, UR23, URZ, UP0, !UPT ;  /* 0x000000173f057290 */ /* 0x000fc400087fe43f */
[----:B------:R-:W-:Y:S01]  /*92a0*/  UIADD3 UR15, UR8, 0x10100, URZ ;  /* 0x00010100080f7890 */ /* 0x000fe2000fffe03f */
[----:B------:R-:W-:Y:S02]  /*92b0*/  SEL R12, RZ, 0x1, P1 ;  /* 0x00000001ff0c7807 */ /* 0x000fe40000800000 */
[----:B------:R-:W-:Y:S01]  /*92c0*/  UMOV UR8, UR14 ;  /* 0x0000000e00087c82 */ /* 0x000fe20008000000 */
[----:B------:R-:W-:Y:S02]  /*92d0*/  SEL R6, R6, RZ, P1 ;  /* 0x000000ff06067207 */ /* 0x000fe40000800000 */
[----:B------:R-:W-:Y:S01]  /*92e0*/  LOP3.LUT R5, R5, R12, RZ, 0x3c, !PT ;  /* 0x0000000c05057212 */ /* 0x000fe200078e3cff */
[----:B------:R0:W-:Y:S02]  /*92f0*/  UTMALDG.3D [UR8], [UR4], desc[UR6] ;  /* 0x00000608040075b4 */ /* 0x0001e40008011000 */
[----:B0-----:R-:W-:Y:S01]  /*9300*/  UMOV UR8, UR15 ;  /* 0x0000000f00087c82 */ /* 0x001fe20008000000 */
[----:B------:R-:W-:-:S02]  /*9310*/  UMOV UR11, UR19 ;  /* 0x00000013000b7c82 */ /* 0x000fc40008000000 */
[----:B------:R0:W-:Y:S02]  /*9320*/  UTMALDG.3D [UR8], [UR24], desc[UR6] ;  /* 0x00000608180075b4 */ /* 0x0001e40008011000 */
[----:B0-----:R-:W-:Y:S05]  /*9330*/  @P3 BRA `(.L_x_297) ;  /* 0xfffffffc00483947 */ /* 0x001fea000383ffff */
.L_x_293:
[----:B------:R-:W-:Y:S05]  /*9340*/  BSYNC B1 ;  /* 0x0000000000017941 */ /* 0x000fea0003800000 */
.L_x_292:
[----:B------:R-:W-:Y:S01]  /*9350*/  LOP3.LUT P3, RZ, R11, 0xff, RZ, 0xc0, !PT ;  /* 0x000000ff0bff7812 */ /* 0x000fe2000786c0ff */
[----:B------:R-:W-:Y:S01]  /*9360*/  IMAD.IADD R0, R13, 0x1, R0 ;  /* 0x000000010d007824 */ /* 0x000fe200078e0200 */
[----:B------:R-:W-:Y:S01]  /*9370*/  IADD3 R16, P4, R16, UR20, RZ ;  /* 0x0000001410107c10 */ /* 0x000fe2000ff9e0ff */
[----:B------:R-:W-:Y:S01]  /*9380*/  ULDC.64 UR4, c[0x0][0x650] ;  /* 0x0001940000047ab9 */ /* 0x000fe20000000a00 */
[----:B------:R-:W-:Y:S01]  /*9390*/  BSSY B1, `(.L_x_298) ;  /* 0x000006b000017945 */ /* 0x000fe20003800000 */
[----:B------:R-:W-:Y:S01]  /*93a0*/  IMAD.MOV.U32 R7, RZ, RZ, -0x1 ;  /* 0xffffffffff077424 */ /* 0x000fe200078e00ff */
[----:B------:R-:W-:Y:S01]  /*93b0*/  SHF.R.U32.HI R4, RZ, 0x2, R0 ;  /* 0x00000002ff047819 */ /* 0x000fe20000011600 */
[----:B------:R-:W-:Y:S01]  /*93c0*/  IMAD.MOV.U32 R9, RZ, RZ, -0x1 ;  /* 0xffffffffff097424 */ /* 0x000fe200078e00ff */
[----:B------:R-:W-:Y:S01]  /*93d0*/  ISETP.GT.U32.AND P1, PT, R0, 0x3, PT ;  /* 0x000000030000780c */ /* 0x000fe20003f24070 */
[----:B------:R-:W-:Y:S01]  /*93e0*/  IMAD.MOV.U32 R8, RZ, RZ, -0x1 ;  /* 0xffffffffff087424 */ /* 0x000fe200078e00ff */
[----:B------:R-:W-:-:S02]  /*93f0*/  LOP3.LUT R4, R4, 0x1, RZ, 0xc0, !PT ;  /* 0x0000000104047812 */ /* 0x000fc400078ec0ff */
[----:B------:R-:W-:Y:S01]  /*9400*/  ISETP.LT.U32.AND P1, PT, R13, 0x4, P1 ;  /* 0x000000040d00780c */ /* 0x000fe20000f21070 */
[----:B------:R-:W0:Y:S01]  /*9410*/  @P3 S2R R6, SR_CgaCtaId ;  /* 0x0000000000063919 */ /* 0x000e220000008800 */
[----:B------:R-:W-:Y:S02]  /*9420*/  @P3 MOV R5, 0x400 ;  /* 0x0000040000053802 */ /* 0x000fe40000000f00 */
[----:B------:R-:W-:Y:S02]  /*9430*/  IADD3.X R17, R17, UR13, RZ, P4, !PT ;  /* 0x0000000d11117c10 */ /* 0x000fe4000a7fe4ff */
[----:B------:R-:W-:Y:S02]  /*9440*/  ISETP.GE.U32.AND P4, PT, R16, UR4, PT ;  /* 0x0000000410007c0c */ /* 0x000fe4000bf86070 */
[----:B------:R-:W-:Y:S02]  /*9450*/  LOP3.LUT R0, R0, 0x3, RZ, 0xc0, !PT ;  /* 0x0000000300007812 */ /* 0x000fe400078ec0ff */
[----:B------:R-:W-:-:S02]  /*9460*/  PRMT R11, RZ, 0x7610, R11 ;  /* 0x00007610ff0b7816 */ /* 0x000fc4000000000b */
[----:B0-----:R-:W-:-:S04]  /*9470*/  @P3 LEA R5, R6, R5, 0x18 ;  /* 0x0000000506053211 */ /* 0x001fc800078ec0ff */
[----:B------:R0:W-:Y:S01]  /*9480*/  @P3 SYNCS.ARRIVE.TRANS64.A1T0 RZ, [R5+URZ+0x58], RZ ;  /* 0x000058ff05ff39a7 */ /* 0x0001e2000810003f */
[----:B------:R-:W-:Y:S02]  /*9490*/  ISETP.NE.U32.AND P3, PT, R4, 0x1, PT ;  /* 0x000000010400780c */ /* 0x000fe40003f65070 */
[----:B------:R-:W-:Y:S02]  /*94a0*/  SEL R4, RZ, 0x1, !P1 ;  /* 0x00000001ff047807 */ /* 0x000fe40004800000 */
[----:B------:R-:W-:Y:S02]  /*94b0*/  ISETP.GE.U32.AND.EX P1, PT, R17, UR5, PT, P4 ;  /* 0x0000000511007c0c */ /* 0x000fe4000bf26140 */
[----:B------:R-:W-:-:S04]  /*94c0*/  ISETP.GT.U32.AND P3, PT, R13, 0x3, !P3 ;  /* 0x000000030d00780c */ /* 0x000fc80005f64070 */
[----:B0-----:R-:W-:-:S04]  /*94d0*/  SEL R5, RZ, 0x1, !P3 ;  /* 0x00000001ff057807 */ /* 0x001fc80005800000 */
[--C-:B------:R-:W-:Y:S02]  /*94e0*/  LOP3.LUT R3, R5, R3, R4.reuse, 0x96, !PT ;  /* 0x0000000305037212 */ /* 0x100fe400078e9604 */
[----:B------:R-:W-:Y:S01]  /*94f0*/  PRMT R4, RZ, 0x7610, R4 ;  /* 0x00007610ff047816 */ /* 0x000fe20000000004 */
[----:B------:R-:W-:Y:S06]  /*9500*/  @P1 BRA `(.L_x_299) ;  /* 0x00000004004c1947 */ /* 0x000fec0003800000 */
[----:B------:R-:W-:Y:S01]  /*9510*/  ULDC.64 UR4, c[0x0][0x628] ;  /* 0x00018a0000047ab9 */ /* 0x000fe20000000a00 */
[----:B------:R-:W0:Y:S01]  /*9520*/  S2R R14, SR_CTAID.X ;  /* 0x00000000000e7919 */ /* 0x000e220000002500 */
[----:B------:R-:W-:Y:S01]  /*9530*/  ISETP.NE.U32.AND P1, PT, RZ, UR4, PT ;  /* 0x00000004ff007c0c */ /* 0x000fe2000bf25070 */
[----:B------:R-:W-:Y:S01]  /*9540*/  ULDC UR7, c[0x0][0x630] ;  /* 0x00018c0000077ab9 */ /* 0x000fe20000000800 */
[----:B------:R-:W-:Y:S01]  /*9550*/  IMAD.MOV.U32 R4, RZ, RZ, R16 ;  /* 0x000000ffff047224 */ /* 0x000fe200078e0010 */
[----:B------:R-:W1:Y:S01]  /*9560*/  S2R R12, SR_CTAID.Y ;  /* 0x00000000000c7919 */ /* 0x000e620000002600 */
[----:B------:R-:W-:Y:S01]  /*9570*/  ISETP.NE.AND.EX P1, PT, RZ, UR5, PT, P1 ;  /* 0x00000005ff007c0c */ /* 0x000fe2000bf25310 */
[----:B------:R-:W-:-:S12]  /*9580*/  IMAD.MOV.U32 R5, RZ, RZ, R17 ;  /* 0x000000ffff057224 */ /* 0x000fd800078e0011 */
[----:B------:R-:W-:Y:S05]  /*9590*/  @!P1 BRA `(.L_x_300) ;  /* 0x0000000000289947 */ /* 0x000fea0003800000 */
[----:B------:R-:W-:Y:S02]  /*95a0*/  ULDC UR6, c[0x0][0x634] ;  /* 0x00018d0000067ab9 */ /* 0x000fe40000000800 */
[----:B------:R-:W-:-:S05]  /*95b0*/  IADD3 R9, P1, R16, UR6, RZ ;  /* 0x0000000610097c10 */ /* 0x000fca000ff3e0ff */
[----:B------:R-:W-:-:S04]  /*95c0*/  IMAD.X R15, RZ, RZ, R17, P1 ;  /* 0x000000ffff0f7224 */ /* 0x000fc800008e0611 */
[----:B------:R-:W-:-:S04]  /*95d0*/  IMAD.WIDE.U32 R6, R15, UR4, RZ ;  /* 0x000000040f067c25 */ /* 0x000fc8000f8e00ff */
[----:B------:R-:W-:-:S04]  /*95e0*/  IMAD.WIDE.U32 R6, P1, R9, UR5, R6 ;  /* 0x0000000509067c25 */ /* 0x000fc8000f820006 */
[----:B------:R-:W-:-:S04]  /*95f0*/  IMAD.WIDE.U32 R8, R9, UR4, RZ ;  /* 0x0000000409087c25 */ /* 0x000fc8000f8e00ff */
[----:B------:R-:W-:Y:S01]  /*9600*/  IMAD.X R5, RZ, RZ, RZ, P1 ;  /* 0x000000ffff057224 */ /* 0x000fe200008e06ff */
[----:B------:R-:W-:Y:S01]  /*9610*/  IADD3 RZ, P1, R9, R6, RZ ;  /* 0x0000000609ff7210 */ /* 0x000fe20007f3e0ff */
[----:B------:R-:W-:-:S04]  /*9620*/  IMAD.MOV.U32 R4, RZ, RZ, R7 ;  /* 0x000000ffff047224 */ /* 0x000fc800078e0007 */
[----:B------:R-:W-:-:S08]  /*9630*/  IMAD.WIDE.U32.X R4, R15, UR5, R4, P1 ;  /* 0x000000050f047c25 */ /* 0x000fd000088e0404 */
.L_x_300:
[--C-:B------:R-:W-:Y:S01]  /*9640*/  SHF.R.U64 R8, R4, UR7, R5.reuse ;  /* 0x0000000704087c19 */ /* 0x100fe20008001205 */
[----:B------:R-:W-:Y:S01]  /*9650*/  ULDC.64 UR4, c[0x0][0x620] ;  /* 0x0001880000047ab9 */ /* 0x000fe20000000a00 */
[----:B------:R-:W-:Y:S01]  /*9660*/  SHF.R.U32.HI R4, RZ, UR7, R5 ;  /* 0x00000007ff047c19 */ /* 0x000fe20008011605 */
[----:B------:R-:W2:Y:S01]  /*9670*/  LDC R25, c[0x0][0x144] ;  /* 0x00005100ff197b82 */ /* 0x000ea20000000800 */
[----:B------:R-:W-:Y:S01]  /*9680*/  IADD3 R7, P1, RZ, -R8, RZ ;  /* 0x80000008ff077210 */ /* 0x000fe20007f3e0ff */
[----:B------:R-:W-:Y:S01]  /*9690*/  ULDC.64 UR8, c[0x0][0x640] ;  /* 0x0001900000087ab9 */ /* 0x000fe20000000a00 */
[----:B0-----:R-:W-:Y:S01]  /*96a0*/  I2FP.F32.U32 R9, R14 ;  /* 0x0000000e00097245 */ /* 0x001fe20000201000 */
[----:B------:R-:W-:Y:S02]  /*96b0*/  ULDC UR6, c[0x0][0x608] ;  /* 0x0001820000067ab9 */ /* 0x000fe40000000800 */
[----:B------:R-:W-:Y:S01]  /*96c0*/  IMAD.X R4, RZ, RZ, ~R4, P1 ;  /* 0x000000ffff047224 */ /* 0x000fe200008e0e04 */
[----:B------:R-:W-:Y:S01]  /*96d0*/  ISETP.NE.U32.AND P1, PT, RZ, UR8, PT ;  /* 0x00000008ff007c0c */ /* 0x000fe2000bf25070 */
[----:B------:R-:W0:Y:S02]  /*96e0*/  LDC R21, c[0x0][0x148] ;  /* 0x00005200ff157b82 */ /* 0x000e240000000800 */
[----:B------:R-:W-:Y:S01]  /*96f0*/  IMAD R6, R4, UR4, RZ ;  /* 0x0000000404067c24 */ /* 0x000fe2000f8e02ff */
[----:B------:R-:W-:Y:S01]  /*9700*/  ISETP.NE.AND.EX P1, PT, RZ, UR9, PT, P1 ;  /* 0x00000009ff007c0c */ /* 0x000fe2000bf25310 */
[----:B------:R-:W-:Y:S01]  /*9710*/  IMAD.WIDE.U32 R4, R7, UR4, R16 ;  /* 0x0000000407047c25 */ /* 0x000fe2000f8e0010 */
[----:B------:R-:W-:-:S03]  /*9720*/  ULDC UR4, c[0x0][0x150] ;  /* 0x0000540000047ab9 */ /* 0x000fc60000000800 */
[----:B------:R-:W-:Y:S02]  /*9730*/  IMAD R7, R7, UR5, R6 ;  /* 0x0000000507077c24 */ /* 0x000fe4000f8e0206 */
[----:B------:R-:W-:Y:S01]  /*9740*/  FMUL R6, R9, UR4 ;  /* 0x0000000409067c20 */ /* 0x000fe20008400000 */
[----:B------:R-:W-:Y:S01]  /*9750*/  ULDC UR4, c[0x0][0x618] ;  /* 0x0001860000047ab9 */ /* 0x000fe20000000800 */
[----:B------:R-:W-:Y:S01]  /*9760*/  ULDC UR5, c[0x0][0x154] ;  /* 0x0000550000057ab9 */ /* 0x000fe20000000800 */
[----:B------:R-:W-:-:S03]  /*9770*/  IMAD.IADD R5, R5, 0x1, R7 ;  /* 0x0000000105057824 */ /* 0x000fc600078e0207 */
[----:B------:R-:W3:Y:S02]  /*9780*/  F2I.U32.TRUNC.NTZ R6, R6 ;  /* 0x0000000600067305 */ /* 0x000ee4000020f000 */
[----:B------:R-:W-:Y:S02]  /*9790*/  SHF.R.U64 R9, R4, UR4, R5 ;  /* 0x0000000404097c19 */ /* 0x000fe40008001205 */
[----:B-1----:R-:W-:-:S05]  /*97a0*/  I2FP.F32.U32 R4, R12 ;  /* 0x0000000c00047245 */ /* 0x002fca0000201000 */
[----:B------:R-:W-:Y:S01]  /*97b0*/  FMUL R22, R4, UR5 ;  /* 0x0000000504167c20 */ /* 0x000fe20008400000 */
[----:B------:R-:W-:Y:S01]  /*97c0*/  SHF.R.U32.HI R4, RZ, UR4, R5 ;  /* 0x00000004ff047c19 */ /* 0x000fe20008011605 */
[----:B------:R-:W-:-:S03]  /*97d0*/  ULDC UR4, c[0x0][0x658] ;  /* 0x0001960000047ab9 */ /* 0x000fc60000000800 */
[--C-:B------:R-:W-:Y:S01]  /*97e0*/  SHF.R.U64 R20, R9, UR6, R4.reuse ;  /* 0x0000000609147c19 */ /* 0x100fe20008001204 */
[----:B------:R-:W1:Y:S01]  /*97f0*/  F2I.U32.TRUNC.NTZ R22, R22 ;  /* 0x0000001600167305 */ /* 0x000e62000020f000 */
[----:B------:R-:W-:Y:S01]  /*9800*/  SHF.R.U32.HI R5, RZ, UR6, R4 ;  /* 0x00000006ff057c19 */ /* 0x000fe20008011604 */
[----:B---3--:R-:W-:-:S03]  /*9810*/  IMAD.MOV R6, RZ, RZ, -R6 ;  /* 0x000000ffff067224 */ /* 0x008fc600078e0a06 */
[--C-:B------:R-:W-:Y:S01]  /*9820*/  SHF.R.U64 R15, R20, UR4, R5.reuse ;  /* 0x00000004140f7c19 */ /* 0x100fe20008001205 */
[----:B--2---:R-:W-:Y:S01]  /*9830*/  IMAD R14, R25, R6, R14 ;  /* 0x00000006190e7224 */ /* 0x004fe200078e020e */
[----:B------:R-:W-:-:S03]  /*9840*/  SHF.R.U32.HI R23, RZ, UR4, R5 ;  /* 0x00000004ff177c19 */ /* 0x000fc60008011605 */
[----:B------:R-:W-:Y:S02]  /*9850*/  IMAD.MOV.U32 R4, RZ, RZ, R15 ;  /* 0x000000ffff047224 */ /* 0x000fe400078e000f */
[----:B------:R-:W-:Y:S01]  /*9860*/  IMAD.MOV.U32 R5, RZ, RZ, R23 ;  /* 0x000000ffff057224 */ /* 0x000fe200078e0017 */
[----:B-1----:R-:W-:Y:S06]  /*9870*/  @!P1 BRA `(.L_x_301) ;  /* 0x0000000000289947 */ /* 0x002fec0003800000 */
[----:B------:R-:W-:Y:S02]  /*9880*/  ULDC UR4, c[0x0][0x64c] ;  /* 0x0001930000047ab9 */ /* 0x000fe40000000800 */
[----:B------:R-:W-:-:S05]  /*9890*/  IADD3 R5, P1, R15, UR4, RZ ;  /* 0x000000040f057c10 */ /* 0x000fca000ff3e0ff */
[----:B------:R-:W-:-:S04]  /*98a0*/  IMAD.X R23, RZ, RZ, R23, P1 ;  /* 0x000000ffff177224 */ /* 0x000fc800008e0617 */
[----:B------:R-:W-:-:S04]  /*98b0*/  IMAD.WIDE.U32 R6, R23, UR8, RZ ;  /* 0x0000000817067c25 */ /* 0x000fc8000f8e00ff */
[----:B------:R-:W-:-:S04]  /*98c0*/  IMAD.WIDE.U32 R6, P1, R5, UR9, R6 ;  /* 0x0000000905067c25 */ /* 0x000fc8000f820006 */
[----:B------:R-:W-:-:S04]  /*98d0*/  IMAD.WIDE.U32 R4, R5, UR8, RZ ;  /* 0x0000000805047c25 */ /* 0x000fc8000f8e00ff */
[----:B------:R-:W-:Y:S01]  /*98e0*/  IMAD.MOV.U32 R4, RZ, RZ, R7 ;  /* 0x000000ffff047224 */ /* 0x000fe200078e0007 */
[----:B------:R-:W-:Y:S01]  /*98f0*/  IADD3 RZ, P3, R5, R6, RZ ;  /* 0x0000000605ff7210 */ /* 0x000fe20007f7e0ff */
[----:B------:R-:W-:-:S04]  /*9900*/  IMAD.X R5, RZ, RZ, RZ, P1 ;  /* 0x000000ffff057224 */ /* 0x000fc800008e06ff */
[----:B------:R-:W-:-:S08]  /*9910*/  IMAD.WIDE.U32.X R4, R23, UR9, R4, P3 ;  /* 0x0000000917047c25 */ /* 0x000fd000098e0404 */
.L_x_301:
[----:B------:R-:W-:Y:S01]  /*9920*/  ISETP.NE.AND P1, PT, R2, 0x1, PT ;  /* 0x000000010200780c */ /* 0x000fe20003f25270 */
[----:B------:R-:W-:Y:S01]  /*9930*/  ULDC UR4, c[0x0][0x648] ;  /* 0x0001920000047ab9 */ /* 0x000fe20000000800 */
[----:B------:R-:W-:Y:S01]  /*9940*/  LOP3.LUT R20, R20, UR17, RZ, 0xc0, !PT ;  /* 0x0000001114147c12 */ /* 0x000fe2000f8ec0ff */
[----:B------:R-:W-:Y:S01]  /*9950*/  IMAD.MOV R22, RZ, RZ, -R22 ;  /* 0x000000ffff167224 */ /* 0x000fe200078e0a16 */
[----:B------:R-:W-:Y:S01]  /*9960*/  SHF.R.U64 R5, R4, UR4, R5 ;  /* 0x0000000404057c19 */ /* 0x000fe20008001205 */
[----:B------:R-:W-:Y:S01]  /*9970*/  ULDC UR4, c[0x0][0x638] ;  /* 0x00018e0000047ab9 */ /* 0x000fe20000000800 */
[----:B------:R-:W-:Y:S01]  /*9980*/  LOP3.LUT R6, R9, UR16, RZ, 0xc0, !PT ;  /* 0x0000001009067c12 */ /* 0x000fe2000f8ec0ff */
[----:B------:R-:W-:Y:S02]  /*9990*/  ULDC UR5, c[0x0][0x610] ;  /* 0x0001840000057ab9 */ /* 0x000fe40000000800 */
[----:B------:R-:W-:Y:S02]  /*99a0*/  IMAD.MOV R4, RZ, RZ, -R5 ;  /* 0x000000ffff047224 */ /* 0x000fe400078e0a05 */
[----:B------:R-:W-:-:S02]  /*99b0*/  IMAD R5, R5, UR18, R20 ;  /* 0x0000001205057c24 */ /* 0x000fc4000f8e0214 */
[----:B0-----:R-:W-:Y:S02]  /*99c0*/  @P1 IMAD R14, R21, R22, R12 ;  /* 0x00000016150e1224 */ /* 0x001fe400078e020c */
[----:B------:R-:W-:Y:S01]  /*99d0*/  IMAD R15, R4, UR4, R15 ;  /* 0x00000004040f7c24 */ /* 0x000fe2000f8e020f */
[----:B------:R-:W-:Y:S01]  /*99e0*/  ULDC UR4, c[0x0][0x600] ;  /* 0x0001800000047ab9 */ /* 0x000fe20000000800 */
[----:B------:R-:W-:Y:S02]  /*99f0*/  IMAD R14, R5, UR5, R14 ;  /* 0x00000005050e7c24 */ /* 0x000fe4000f8e020e */
[----:B------:R-:W-:Y:S02]  /*9a00*/  IMAD R15, R15, UR4, R6 ;  /* 0x000000040f0f7c24 */ /* 0x000fe4000f8e0206 */
[----:B------:R-:W-:-:S03]  /*9a10*/  IMAD.MOV.U32 R4, RZ, RZ, 0x1 ;  /* 0x00000001ff047424 */ /* 0x000fc600078e00ff */
[----:B------:R-:W-:Y:S02]  /*9a20*/  SEL R9, R15, R14, !P1 ;  /* 0x0000000e0f097207 */ /* 0x000fe40004800000 */
[----:B------:R-:W-:-:S07]  /*9a30*/  SEL R7, R14, R15, !P1 ;  /* 0x0000000f0e077207 */ /* 0x000fce0004800000 */
.L_x_299:
[----:B------:R-:W-:Y:S05]  /*9a40*/  BSYNC B1 ;  /* 0x0000000000017941 */ /* 0x000fea0003800000 */
.L_x_298:
[----:B------:R-:W-:-:S13]  /*9a50*/  LOP3.LUT P1, RZ, R4, 0xff, RZ, 0xc0, !PT ;  /* 0x000000ff04ff7812 */ /* 0x000fda000782c0ff */
[----:B------:R-:W-:Y:S05]  /*9a60*/  @P1 BRA `(.L_x_302) ;  /* 0xfffffff400481947 */ /* 0x000fea000383ffff */
[----:B------:R-:W-:Y:S05]  /*9a70*/  BSYNC B0 ;  /* 0x0000000000007941 */ /* 0x000fea0003800000 */
.L_x_290:
[----:B------:R-:W-:-:S03]  /*9a80*/  UMOV UR4, 0xffffffff ;  /* 0xffffffff00047882 */ /* 0x000fc60000000000 */
[----:B------:R-:W-:Y:S05]  /*9a90*/  BRA.DIV UR4, `(.L_x_303) ;  /* 0x0000000604187947 */ /* 0x000fea000b800000 */
[----:B------:R-:W-:-:S13]  /*9aa0*/  ELECT P6, URZ, PT ;  /* 0x00000000003f782f */ /* 0x000fda00038c0000 */
.L_x_317:
[----:B------:R-:W-:Y:S04]  /*9ab0*/  BSSY B0, `(.L_x_304) ;  /* 0x000002b000007945 */ /* 0x000fe80003800000 */
[----:B------:R-:W-:Y:S05]  /*9ac0*/  @!P6 BRA `(.L_x_305) ;  /* 0x0000000000a4e947 */ /* 0x000fea0003800000 */
[----:B------:R-:W-:-:S04]  /*9ad0*/  LOP3.LUT R19, R19, 0x2, RZ, 0xfc, !PT ;  /* 0x0000000213137812 */ /* 0x000fc800078efcff */
[----:B------:R-:W-:-:S13]  /*9ae0*/  ISETP.NE.AND P0, PT, R19, 0x3, PT ;  /* 0x000000031300780c */ /* 0x000fda0003f05270 */
[----:B------:R-:W-:Y:S05]  /*9af0*/  @!P0 BRA `(.L_x_306) ;  /* 0x0000000000048947 */ /* 0x000fea0003800000 */
[----:B------:R-:W-:Y:S01]  /*9b00*/  BPT.TRAP 0x1 ;  /* 0x000000040000795c */ /* 0x000fe20000300000 */
.L_x_306:
[----:B------:R-:W0:Y:S01]  /*9b10*/  S2R R5, SR_CgaCtaId ;  /* 0x0000000000057919 */ /* 0x000e220000008800 */
[----:B------:R-:W-:Y:S02]  /*9b20*/  MOV R2, 0x400 ;  /* 0x0000040000027802 */ /* 0x000fe40000000f00 */
[----:B------:R-:W-:Y:S02]  /*9b30*/  SHF.L.U32 R4, R3, 0x1f, RZ ;  /* 0x0000001f03047819 */ /* 0x000fe400000006ff */
[----:B0-----:R-:W-:-:S05]  /*9b40*/  LEA R5, R5, R2, 0x18 ;  /* 0x0000000205057211 */ /* 0x001fca00078ec0ff */
[----:B------:R-:W-:-:S04]  /*9b50*/  VIADD R5, R5, 0x20 ;  /* 0x0000002005057836 */ /* 0x000fc80000000000 */
[C---:B------:R-:W-:Y:S02]  /*9b60*/  IMAD R7, R0.reuse, 0x8, R5 ;  /* 0x0000000800077824 */ /* 0x040fe400078e0205 */
[----:B------:R-:W-:Y:S02]  /*9b70*/  VIADD R0, R0, 0x1 ;  /* 0x0000000100007836 */ /* 0x000fe40000000000 */
[----:B------:R-:W0:Y:S03]  /*9b80*/  SYNCS.PHASECHK.TRANS64.TRYWAIT P0, [R7+URZ], R4 ;  /* 0x00000004070075a7 */ /* 0x000e26000800017f */
[----:B------:R-:W-:-:S04]  /*9b90*/  ISETP.NE.AND P1, PT, R0, 0x4, PT ;  /* 0x000000040000780c */ /* 0x000fc80003f25270 */
[----:B------:R-:W-:Y:S02]  /*9ba0*/  SEL R2, RZ, 0x1, P1 ;  /* 0x00000001ff027807 */ /* 0x000fe40000800000 */
[----:B------:R-:W-:Y:S02]  /*9bb0*/  SEL R0, R0, RZ, P1 ;  /* 0x000000ff00007207 */ /* 0x000fe40000800000 */
[----:B------:R-:W-:-:S03]  /*9bc0*/  LOP3.LUT R9, R3, R2, RZ, 0x3c, !PT ;  /* 0x0000000203097212 */ /* 0x000fc600078e3cff */
[----:B------:R-:W-:Y:S01]  /*9bd0*/  IMAD R6, R0, 0x8, R5 ;  /* 0x0000000800067824 */ /* 0x000fe200078e0205 */
[----:B------:R-:W-:Y:S01]  /*9be0*/  SHF.L.U32 R3, R9, 0x1f, RZ ;  /* 0x0000001f09037819 */ /* 0x000fe200000006ff */
[----:B0-----:R-:W-:Y:S06]  /*9bf0*/  @!P0 BRA `(.L_x_307) ;  /* 0x0000000000e08947 */ /* 0x001fec0003800000 */
.L_x_318:
[----:B------:R-:W1:Y:S01]  /*9c00*/  SYNCS.PHASECHK.TRANS64.TRYWAIT P0, [R6+URZ], R3 ;  /* 0x00000003060075a7 */ /* 0x000e62000800017f */
[----:B------:R-:W-:-:S05]  /*9c10*/  VIADD R0, R0, 0x1 ;  /* 0x0000000100007836 */ /* 0x000fca0000000000 */
[----:B------:R-:W-:-:S04]  /*9c20*/  ISETP.NE.AND P1, PT, R0, 0x4, PT ;  /* 0x000000040000780c */ /* 0x000fc80003f25270 */
[----:B------:R-:W-:Y:S02]  /*9c30*/  SEL R2, RZ, 0x1, P1 ;  /* 0x00000001ff027807 */ /* 0x000fe40000800000 */
[----:B------:R-:W-:Y:S02]  /*9c40*/  SEL R0, R0, RZ, P1 ;  /* 0x000000ff00007207 */ /* 0x000fe40000800000 */
[----:B------:R-:W-:-:S03]  /*9c50*/  LOP3.LUT R9, R9, R2, RZ, 0x3c, !PT ;  /* 0x0000000209097212 */ /* 0x000fc600078e3cff */
[----:B0-----:R-:W-:Y:S01]  /*9c60*/  IMAD R7, R0, 0x8, R5 ;  /* 0x0000000800077824 */ /* 0x001fe200078e0205 */
[----:B------:R-:W-:Y:S01]  /*9c70*/  SHF.L.U32 R4, R9, 0x1f, RZ ;  /* 0x0000001f09047819 */ /* 0x000fe200000006ff */
[----:B-1----:R-:W-:Y:S06]  /*9c80*/  @!P0 BRA `(.L_x_308) ;  /* 0x0000000000d08947 */ /* 0x002fec0003800000 */
.L_x_319:
[----:B------:R-:W1:Y:S01]  /*9c90*/  SYNCS.PHASECHK.TRANS64.TRYWAIT P0, [R7+URZ], R4 ;  /* 0x00000004070075a7 */ /* 0x000e62000800017f */
[----:B------:R-:W-:-:S05]  /*9ca0*/  VIADD R0, R0, 0x1 ;  /* 0x0000000100007836 */ /* 0x000fca0000000000 */
[----:B------:R-:W-:-:S04]  /*9cb0*/  ISETP.NE.AND P1, PT, R0, 0x4, PT ;  /* 0x000000040000780c */ /* 0x000fc80003f25270 */
[----:B------:R-:W-:Y:S02]  /*9cc0*/  SEL R2, RZ, 0x1, P1 ;  /* 0x00000001ff027807 */ /* 0x000fe40000800000 */
[----:B------:R-:W-:Y:S02]  /*9cd0*/  SEL R0, R0, RZ, P1 ;  /* 0x000000ff00007207 */ /* 0x000fe40000800000 */
[----:B------:R-:W-:Y:S01]  /*9ce0*/  LOP3.LUT R2, R9, R2, RZ, 0x3c, !PT ;  /* 0x0000000209027212 */ /* 0x000fe200078e3cff */
[----:B-1----:R-:W-:Y:S06]  /*9cf0*/  @!P0 BRA `(.L_x_309) ;  /* 0x0000000000c88947 */ /* 0x002fec0003800000 */
.L_x_320:
[----:B------:R-:W-:Y:S01]  /*9d00*/  IMAD R5, R0, 0x8, R5 ;  /* 0x0000000800057824 */ /* 0x000fe200078e0205 */
[----:B------:R-:W-:-:S07]  /*9d10*/  SHF.L.U32 R0, R2, 0x1f, RZ ;  /* 0x0000001f02007819 */ /* 0x000fce00000006ff */
.L_x_310:
[----:B--2---:R2:W3:Y:S02]  /*9d20*/  SYNCS.PHASECHK.TRANS64.TRYWAIT P0, [R5+URZ], R0 ;  /* 0x00000000050075a7 */ /* 0x0044e4000800017f */
[----:B---3--:R-:W-:Y:S05]  /*9d30*/  @!P0 NANOSLEEP.SYNCS 0x989680 ;  /* 0x009896800000895d */ /* 0x008fea0003900000 */
[----:B------:R-:W3:Y:S02]  /*9d40*/  @!P0 SYNCS.PHASECHK.TRANS64 P0, [R5+URZ], R0 ;  /* 0x00000000050085a7 */ /* 0x000ee4000800007f */
[----:B---3--:R-:W-:Y:S05]  /*9d50*/  @!P0 BRA `(.L_x_310) ;  /* 0xfffffffc00f08947 */ /* 0x008fea000383ffff */
.L_x_305:
[----:B------:R-:W-:Y:S05]  /*9d60*/  BSYNC B0 ;  /* 0x0000000000007941 */ /* 0x000fea0003800000 */
.L_x_304:
[----:B------:R-:W-:Y:S05]  /*9d70*/  EXIT ;  /* 0x000000000000794d */ /* 0x000fea0003800000 */
.L_x_17:
[----:B---3--:R3:W4:Y:S02]  /*9d80*/  SYNCS.PHASECHK.TRANS64.TRYWAIT P1, [R3+URZ], R0 ;  /* 0x00000000030075a7 */ /* 0x008724000802017f */
[----:B----4-:R-:W-:Y:S05]  /*9d90*/  @!P1 NANOSLEEP.SYNCS 0x989680 ;  /* 0x009896800000995d */ /* 0x010fea0003900000 */
[----:B------:R-:W4:Y:S02]  /*9da0*/  @!P1 SYNCS.PHASECHK.TRANS64 P1, [R3+URZ], R0 ;  /* 0x00000000030095a7 */ /* 0x000f24000802007f */
[----:B----4-:R-:W-:Y:S05]  /*9db0*/  @!P1 BRA `(.L_x_17) ;  /* 0xfffffffc00f09947 */ /* 0x010fea000383ffff */
[----:B------:R-:W-:Y:S05]  /*9dc0*/  BRA `(.L_x_16) ;  /* 0xffffff7400107947 */ /* 0x000fea000383ffff */
.L_x_22:
[----:B-1----:R-:W-:-:S04]  /*9dd0*/  IMAD.U32 R4, RZ, RZ, UR8 ;  /* 0x00000008ff047e24 */ /* 0x002fc8000f8e00ff */
[----:B------:R1:W2:Y:S03]  /*9de0*/  SYNCS.PHASECHK.TRANS64.TRYWAIT P1, [R4+URZ], R3 ;  /* 0x00000003040075a7 */ /* 0x0002a6000802017f */
[----:B--2---:R-:W-:Y:S05]  /*9df0*/  @!P1 NANOSLEEP.SYNCS 0x989680 ;  /* 0x009896800000995d */ /* 0x004fea0003900000 */
[----:B------:R-:W2:Y:S02]  /*9e00*/  @!P1 SYNCS.PHASECHK.TRANS64 P1, [R4+URZ], R3 ;  /* 0x00000003040095a7 */ /* 0x000ea4000802007f */
[----:B--2---:R-:W-:Y:S05]  /*9e10*/  @!P1 BRA `(.L_x_22) ;  /* 0xfffffffc00ec9947 */ /* 0x004fea000383ffff */
[----:B------:R-:W-:Y:S05]  /*9e20*/  BRA `(.L_x_21) ;  /* 0xffffff7400fc7947 */ /* 0x000fea000383ffff */
.L_x_291:
[----:B------:R-:W-:Y:S01]  /*9e30*/  BSSY B1, `(.L_x_311) ;  /* 0x0000006000017945 */ /* 0x000fe20003800000 */
[----:B------:R-:W-:-:S07]  /*9e40*/  IMAD.MOV.U32 R15, RZ, RZ, -0x1 ;  /* 0xffffffffff0f7424 */ /* 0x000fce00078e00ff */
[----:B------:R-:W-:Y:S05]  /*9e50*/  WARPSYNC.COLLECTIVE R15, `(.L_x_312) ;  /* 0x000000000f0c7348 */ /* 0x000fea0003c00000 */
[----:B------:R-:W-:Y:S02]  /*9e60*/  ELECT P6, UR62, PT ;  /* 0x00000000003e782f */ /* 0x000fe400038c0000 */
[----:B------:R-:W-:Y:S01]  /*9e70*/  MOV R14, UR62 ;  /* 0x0000003e000e7c02 */ /* 0x000fe20008000f00 */
[----:B------:R-:W-:Y:S10]  /*9e80*/  ENDCOLLECTIVE ;  /* 0x000000000000791b */ /* 0x000ff40003800000 */
.L_x_312:
[----:B------:R-:W-:Y:S05]  /*9e90*/  BSYNC B1 ;  /* 0x0000000000017941 */ /* 0x000fea0003800000 */
.L_x_311:
[----:B------:R-:W-:Y:S05]  /*9ea0*/  BRA `(.L_x_313) ;  /* 0xfffffff000447947 */ /* 0x000fea000383ffff */
.L_x_294:
[----:B0-----:R0:W1:Y:S02]  /*9eb0*/  SYNCS.PHASECHK.TRANS64.TRYWAIT P1, [R12+URZ+0x20], R7 ;  /* 0x000020070c0075a7 */ /* 0x001064000802017f */
[----:B-1----:R-:W-:Y:S05]  /*9ec0*/  @!P1 NANOSLEEP.SYNCS 0x989680 ;  /* 0x009896800000995d */ /* 0x002fea0003900000 */
[----:B------:R-:W1:Y:S02]  /*9ed0*/  @!P1 SYNCS.PHASECHK.TRANS64 P1, [R12+URZ+0x20], R7 ;  /* 0x000020070c0095a7 */ /* 0x000e64000802007f */
[----:B-1----:R-:W-:Y:S05]  /*9ee0*/  @!P1 BRA `(.L_x_294) ;  /* 0xfffffffc00f09947 */ /* 0x002fea000383ffff */
[----:B------:R-:W-:Y:S05]  /*9ef0*/  BRA `(.L_x_314) ;  /* 0xfffffff000787947 */ /* 0x000fea000383ffff */
.L_x_303:
[----:B------:R-:W-:Y:S01]  /*9f00*/  BSSY B0, `(.L_x_315) ;  /* 0x0000006000007945 */ /* 0x000fe20003800000 */
[----:B------:R-:W-:-:S07]  /*9f10*/  IMAD.MOV.U32 R15, RZ, RZ, -0x1 ;  /* 0xffffffffff0f7424 */ /* 0x000fce00078e00ff */
[----:B------:R-:W-:Y:S05]  /*9f20*/  WARPSYNC.COLLECTIVE R15, `(.L_x_316) ;  /* 0x000000000f0c7348 */ /* 0x000fea0003c00000 */
[----:B------:R-:W-:Y:S02]  /*9f30*/  ELECT P6, UR62, PT ;  /* 0x00000000003e782f */ /* 0x000fe400038c0000 */
[----:B------:R-:W-:Y:S01]  /*9f40*/  MOV R14, UR62 ;  /* 0x0000003e000e7c02 */ /* 0x000fe20008000f00 */
[----:B------:R-:W-:Y:S10]  /*9f50*/  ENDCOLLECTIVE ;  /* 0x000000000000791b */ /* 0x000ff40003800000 */
.L_x_316:
[----:B------:R-:W-:Y:S05]  /*9f60*/  BSYNC B0 ;  /* 0x0000000000007941 */ /* 0x000fea0003800000 */
.L_x_315:
[----:B------:R-:W-:Y:S05]  /*9f70*/  BRA `(.L_x_317) ;  /* 0xfffffff800cc7947 */ /* 0x000fea000383ffff */
.L_x_307:
[----:B0-----:R0:W1:Y:S02]  /*9f80*/  SYNCS.PHASECHK.TRANS64.TRYWAIT P0, [R7+URZ], R4 ;  /* 0x00000004070075a7 */ /* 0x001064000800017f */
[----:B-1----:R-:W-:Y:S05]  /*9f90*/  @!P0 NANOSLEEP.SYNCS 0x989680 ;  /* 0x009896800000895d */ /* 0x002fea0003900000 */
[----:B------:R-:W1:Y:S02]  /*9fa0*/  @!P0 SYNCS.PHASECHK.TRANS64 P0, [R7+URZ], R4 ;  /* 0x00000004070085a7 */ /* 0x000e64000800007f */
[----:B-1----:R-:W-:Y:S05]  /*9fb0*/  @!P0 BRA `(.L_x_307) ;  /* 0xfffffffc00f08947 */ /* 0x002fea000383ffff */
[----:B------:R-:W-:Y:S05]  /*9fc0*/  BRA `(.L_x_318) ;  /* 0xfffffffc000c7947 */ /* 0x000fea000383ffff */
.L_x_308:
[----:B0-----:R0:W1:Y:S02]  /*9fd0*/  SYNCS.PHASECHK.TRANS64.TRYWAIT P0, [R6+URZ], R3 ;  /* 0x00000003060075a7 */ /* 0x001064000800017f */
[----:B-1----:R-:W-:Y:S05]  /*9fe0*/  @!P0 NANOSLEEP.SYNCS 0x989680 ;  /* 0x009896800000895d */ /* 0x002fea0003900000 */
[----:B------:R-:W1:Y:S02]  /*9ff0*/  @!P0 SYNCS.PHASECHK.TRANS64 P0, [R6+URZ], R3 ;  /* 0x00000003060085a7 */ /* 0x000e64000800007f */
[----:B-1----:R-:W-:Y:S05]  /*a000*/  @!P0 BRA `(.L_x_308) ;  /* 0xfffffffc00f08947 */ /* 0x002fea000383ffff */
[----:B------:R-:W-:Y:S05]  /*a010*/  BRA `(.L_x_319) ;  /* 0xfffffffc001c7947 */ /* 0x000fea000383ffff */
.L_x_309:
[----:B-1----:R1:W2:Y:S02]  /*a020*/  SYNCS.PHASECHK.TRANS64.TRYWAIT P0, [R7+URZ], R4 ;  /* 0x00000004070075a7 */ /* 0x0022a4000800017f */
[----:B--2---:R-:W-:Y:S05]  /*a030*/  @!P0 NANOSLEEP.SYNCS 0x989680 ;  /* 0x009896800000895d */ /* 0x004fea0003900000 */
[----:B------:R-:W2:Y:S02]  /*a040*/  @!P0 SYNCS.PHASECHK.TRANS64 P0, [R7+URZ], R4 ;  /* 0x00000004070085a7 */ /* 0x000ea4000800007f */
[----:B--2---:R-:W-:Y:S05]  /*a050*/  @!P0 BRA `(.L_x_309) ;  /* 0xfffffffc00f08947 */ /* 0x004fea000383ffff */
[----:B------:R-:W-:Y:S05]  /*a060*/  BRA `(.L_x_320) ;  /* 0xfffffffc00247947 */ /* 0x000fea000383ffff */
.L_x_321:
[----:B------:R-:W-:-:S00]  /*a070*/  BRA `(.L_x_321) ;  /* 0xfffffffc00fc7947 */ /* 0x000fc0000383ffff */
[----:B------:R-:W-:-:S00]  /*a080*/  NOP ;  /* 0x0000000000007918 */ /* 0x000fc00000000000 */
[----:B------:R-:W-:-:S00]  /*a090*/  NOP ;  /* 0x0000000000007918 */ /* 0x000fc00000000000 */
[----:B------:R-:W-:-:S00]  /*a0a0*/  NOP ;  /* 0x0000000000007918 */ /* 0x000fc00000000000 */
[----:B------:R-:W-:-:S00]  /*a0b0*/  NOP ;  /* 0x0000000000007918 */ /* 0x000fc00000000000 */
[----:B------:R-:W-:-:S00]  /*a0c0*/  NOP ;  /* 0x0000000000007918 */ /* 0x000fc00000000000 */
[----:B------:R-:W-:-:S00]  /*a0d0*/  NOP ;  /* 0x0000000000007918 */ /* 0x000fc00000000000 */
[----:B------:R-:W-:-:S00]  /*a0e0*/  NOP ;  /* 0x0000000000007918 */ /* 0x000fc00000000000 */
[----:B------:R-:W-:-:S00]  /*a0f0*/  NOP ;  /* 0x0000000000007918 */ /* 0x000fc00000000000 */
.L_x_322:


//--------------------- .nv.global.init           --------------------------
	.section	.nv.global.init,"aw",@progbits
.nv.global.init:
	.type		$str$22,@object
	.size		$str$22,($str$23 - $str$22)
$str$22:
        /*0000*/ 	.byte	0x6b, 0x5f, 0x74, 0x69, 0x6c, 0x65, 0x5f, 0x63, 0x6f, 0x75, 0x6e, 0x74, 0x20, 0x3e, 0x3d, 0x20
        /*0010*/ 	.byte	0x31, 0x00
	.type		$str$23,@object
	.size		$str$23,(__unnamed_1 - $str$23)
$str$23:
        /*0012*/ 	.byte	0x2f, 0x74, 0x6d, 0x70, 0x2f, 0x63, 0x75, 0x74, 0x6c, 0x61, 0x73, 0x73, 0x5f, 0x73, 0x77, 0x65
        /*0022*/ 	.byte	0x65, 0x70, 0x5f, 0x73, 0x72, 0x63, 0x2f, 0x69, 0x6e, 0x63, 0x6c, 0x75, 0x64, 0x65, 0x2f, 0x63
        /*0032*/ 	.byte	0x75, 0x74, 0x6c, 0x61, 0x73, 0x73, 0x2f, 0x67, 0x65, 0x6d, 0x6d, 0x2f, 0x63, 0x6f, 0x6c, 0x6c
        /*0042*/ 	.byte	0x65, 0x63, 0x74, 0x69, 0x76, 0x65, 0x2f, 0x73, 0x6d, 0x39, 0x30, 0x5f, 0x6d, 0x6d, 0x61, 0x5f
        /*0052*/ 	.byte	0x74, 0x6d, 0x61, 0x5f, 0x67, 0x6d, 0x6d, 0x61, 0x5f, 0x73, 0x73, 0x5f, 0x77, 0x61, 0x72, 0x70
        /*0062*/ 	.byte	0x73, 0x70, 0x65, 0x63, 0x69, 0x61, 0x6c, 0x69, 0x7a, 0x65, 0x64, 0x2e, 0x68, 0x70, 0x70, 0x00
	.type		__unnamed_1,@object
	.size		__unnamed_1,(.L_0 - __unnamed_1)
__unnamed_1:
        /*0072*/ 	.byte	0x76, 0x6f, 0x69, 0x64, 0x20, 0x63, 0x75, 0x74, 0x6c, 0x61, 0x73, 0x73, 0x3a, 0x3a, 0x67, 0x65
        /* <DEDUP_REMOVED lines=175> */
        /*0b72*/ 	.byte	0x74, 0x79, 0x5d, 0x00
.L_0:


//--------------------- .nv.shared._ZN7cutlass13device_kernelINS_4gemm6kernel13GemmUniversalIN4cute5tupleIJiiiiEEENS1_10collective13CollectiveMmaINS1_34MainloopSm90TmaGmmaWarpSpecializedILi4ENS5_IJNS4_1CILi1EEESB_SB_EEENS1_35KernelTmaWarpSpecializedCooperativeEEENS5_IJNSA_ILi128EEENSA_ILi256EEENSA_ILi32EEEEEEfNS5_IJlSB_lEEEfSJ_NS4_8TiledMMAINS4_8MMA_AtomIJNS4_4SM904GMMA30MMA_64x256x8_F32TF32TF32_SS_TNILNSN_7ScaleInE1ELSP_1EEEEEENS4_6LayoutINS5_IJNSA_ILi2EEESB_SB_EEENS5_IJSB_NSA_ILi0EEESV_EEEEENS5_IJNS4_10UnderscoreESY_SY_EEEEENS4_13SM90_TMA_LOADENS4_14ComposedLayoutINS4_7SwizzleILi3ELi4ELi3EEENS4_18smem_ptr_flag_bitsILi32EEENSS_INS5_IJNSA_ILi8EEESH_EEENS5_IJSH_SB_EEEEEEEvNS4_8identityES11_S1B_vS1C_EENS_8epilogue10collective6detail29Sm90TmaWarpSpecializedAdapterINS1F_15DefaultEpilogueIfSJ_SJ_NS1E_6thread17LinearCombinationIfLi1EffLNS1J_9ScaleType4KindE0ELNS_15FloatRoundStyleE2EfEENS1_15EpilogueDefaultEEEEEvvEEEEvNT_6ParamsE --------------------------
	.section	.nv.shared._ZN7cutlass13device_kernelINS_4gemm6kernel13GemmUniversalIN4cute5tupleIJiiiiEEENS1_10collective13CollectiveMmaINS1_34MainloopSm90TmaGmmaWarpSpecializedILi4ENS5_IJNS4_1CILi1EEESB_SB_EEENS1_35KernelTmaWarpSpecializedCooperativeEEENS5_IJNSA_ILi128EEENSA_ILi256EEENSA_ILi32EEEEEEfNS5_IJlSB_lEEEfSJ_NS4_8TiledMMAINS4_8MMA_AtomIJNS4_4SM904GMMA30MMA_64x256x8_F32TF32TF32_SS_TNILNSN_7ScaleInE1ELSP_1EEEEEENS4_6LayoutINS5_IJNSA_ILi2EEESB_SB_EEENS5_IJSB_NSA_ILi0EEESV_EEEEENS5_IJNS4_10UnderscoreESY_SY_EEEEENS4_13SM90_TMA_LOADENS4_14ComposedLayoutINS4_7SwizzleILi3ELi4ELi3EEENS4_18smem_ptr_flag_bitsILi32EEENSS_INS5_IJNSA_ILi8EEESH_EEENS5_IJSH_SB_EEEEEEEvNS4_8identityES11_S1B_vS1C_EENS_8epilogue10collective6detail29Sm90TmaWarpSpecializedAdapterINS1F_15DefaultEpilogueIfSJ_SJ_NS1E_6thread17LinearCombinationIfLi1EffLNS1J_9ScaleType4KindE0ELNS_15FloatRoundStyleE2EfEENS1_15EpilogueDefaultEEEEEvvEEEEvNT_6ParamsE,"aw",@nobits
	.sectionflags	@""
	.align	16
	.zero		1024


//--------------------- .nv.shared.reserved.0     --------------------------
	.section	.nv.shared.reserved.0,"aw",@nobits
	.weak		__nv_reservedSMEM_offset_0_alias
	.size		__nv_reservedSMEM_offset_0_alias, 0, 0
	.other		__nv_reservedSMEM_offset_0_alias,@"STO_CUDA_RESERVED_SHARED STV_DEFAULT"
__nv_reservedSMEM_offset_0_alias:
	.zero		0


//--------------------- .nv.global                --------------------------
	.section	.nv.global,"aw",@nobits
.nv.global:
	.type		_ZN40_INTERNAL_d26b188f_4_k_cu_d11b91c4_245514cute1_E,@object
	.size		_ZN40_INTERNAL_d26b188f_4_k_cu_d11b91c4_245514cute1_E,(_ZN40_INTERNAL_d26b188f_4_k_cu_d11b91c4_245514cuda3std3__45__cpo6cbeginE - _ZN40_INTERNAL_d26b188f_4_k_cu_d11b91c4_245514cute1_E)
_ZN40_INTERNAL_d26b188f_4_k_cu_d11b91c4_245514cute1_E:
	.zero		1
	.type		_ZN40_INTERNAL_d26b188f_4_k_cu_d11b91c4_245514cuda3std3__45__cpo6cbeginE,@object
	.size		_ZN40_INTERNAL_d26b188f_4_k_cu_d11b91c4_245514cuda3std3__45__cpo6cbeginE,(_ZN40_INTERNAL_d26b188f_4_k_cu_d11b91c4_245514cuda3std3__48in_placeE - _ZN40_INTERNAL_d26b188f_4_k_cu_d11b91c4_245514cuda3std3__45__cpo6cbeginE)
_ZN40_INTERNAL_d26b188f_4_k_cu_d11b91c4_245514cuda3std3__45__cpo6cbeginE:
	.zero		1
	.type		_ZN40_INTERNAL_d26b188f_4_k_cu_d11b91c4_245514cuda3std3__48in_placeE,@object
	.size		_ZN40_INTERNAL_d26b188f_4_k_cu_d11b91c4_245514cuda3std3__48in_placeE,(_ZN40_INTERNAL_d26b188f_4_k_cu_d11b91c4_245514cuda3std6ranges3__45__cpo9iter_moveE - _ZN40_INTERNAL_d26b188f_4_k_cu_d11b91c4_245514cuda3std3__48in_placeE)
_ZN40_INTERNAL_d26b188f_4_k_cu_d11b91c4_245514cuda3std3__48in_placeE:
	.zero		1
	.type		_ZN40_INTERNAL_d26b188f_4_k_cu_d11b91c4_245514cuda3std6ranges3__45__cpo9iter_moveE,@object
	.size		_ZN40_INTERNAL_d26b188f_4_k_cu_d11b91c4_245514cuda3std6ranges3__45__cpo9iter_moveE,(_ZN40_INTERNAL_d26b188f_4_k_cu_d11b91c4_245514cuda3std3__45__cpo5beginE - _ZN40_INTERNAL_d26b188f_4_k_cu_d11b91c4_245514cuda3std6ranges3__45__cpo9iter_moveE)
_ZN40_INTERNAL_d26b188f_4_k_cu_d11b91c4_245514cuda3std6ranges3__45__cpo9iter_moveE:
	.zero		1
	.type		_ZN40_INTERNAL_d26b188f_4_k_cu_d11b91c4_245514cuda3std3__45__cpo5beginE,@object
	.size		_ZN40_INTERNAL_d26b188f_4_k_cu_d11b91c4_245514cuda3std3__45__cpo5beginE,(_ZN40_INTERNAL_d26b188f_4_k_cu_d11b91c4_245514cuda3std3__442_GLOBAL__N__d26b188f_4_k_cu_d11b91c4_245516ignoreE - _ZN40_INTERNAL_d26b188f_4_k_cu_d11b91c4_245514cuda3std3__45__cpo5beginE)
_ZN40_INTERNAL_d26b188f_4_k_cu_d11b91c4_245514cuda3std3__45__cpo5beginE:
	.zero		1
	.type		_ZN40_INTERNAL_d26b188f_4_k_cu_d11b91c4_245514cuda3std3__442_GLOBAL__N__d26b188f_4_k_cu_d11b91c4_245516ignoreE,@object
	.size		_ZN40_INTERNAL_d26b188f_4_k_cu_d11b91c4_245514cuda3std3__442_GLOBAL__N__d26b188f_4_k_cu_d11b91c4_245516ignoreE,(_ZN40_INTERNAL_d26b188f_4_k_cu_d11b91c4_245514cute7productE - _ZN40_INTERNAL_d26b188f_4_k_cu_d11b91c4_245514cuda3std3__442_GLOBAL__N__d26b188f_4_k_cu_d11b91c4_245516ignoreE)
_ZN40_INTERNAL_d26b188f_4_k_cu_d11b91c4_245514cuda3std3__442_GLOBAL__N__d26b188f_4_k_cu_d11b91c4_245516ignoreE:
	.zero		1
	.type		_ZN40_INTERNAL_d26b188f_4_k_cu_d11b91c4_245514cute7productE,@object
	.size		_ZN40_INTERNAL_d26b188f_4_k_cu_d11b91c4_245514cute7productE,(_ZN40_INTERNAL_d26b188f_4_k_cu_d11b91c4_245514cuda3std3__45__cpo3endE - _ZN40_INTERNAL_d26b188f_4_k_cu_d11b91c4_245514cute7productE)
_ZN40_INTERNAL_d26b188f_4_k_cu_d11b91c4_245514cute7productE:
	.zero		1
	.type		_ZN40_INTERNAL_d26b188f_4_k_cu_d11b91c4_245514cuda3std3__45__cpo3endE,@object
	.size		_ZN40_INTERNAL_d26b188f_4_k_cu_d11b91c4_245514cuda3std3__45__cpo3endE,(_ZN40_INTERNAL_d26b188f_4_k_cu_d11b91c4_245514cuda3std3__419piecewise_constructE - _ZN40_INTERNAL_d26b188f_4_k_cu_d11b91c4_245514cuda3std3__45__cpo3endE)
_ZN40_INTERNAL_d26b188f_4_k_cu_d11b91c4_245514cuda3std3__45__cpo3endE:
	.zero		1
	.type		_ZN40_INTERNAL_d26b188f_4_k_cu_d11b91c4_245514cuda3std3__419piecewise_constructE,@object
	.size		_ZN40_INTERNAL_d26b188f_4_k_cu_d11b91c4_245514cuda3std3__419piecewise_constructE,(_ZN40_INTERNAL_d26b188f_4_k_cu_d11b91c4_245514cuda3std3__45__cpo4cendE - _ZN40_INTERNAL_d26b188f_4_k_cu_d11b91c4_245514cuda3std3__419piecewise_constructE)
_ZN40_INTERNAL_d26b188f_4_k_cu_d11b91c4_245514cuda3std3__419piecewise_constructE:
	.zero		1
	.type		_ZN40_INTERNAL_d26b188f_4_k_cu_d11b91c4_245514cuda3std3__45__cpo4cendE,@object
	.size		_ZN40_INTERNAL_d26b188f_4_k_cu_d11b91c4_245514cuda3std3__45__cpo4cendE,(_ZN40_INTERNAL_d26b188f_4_k_cu_d11b91c4_245514cuda3std6ranges3__45__cpo4swapE - _ZN40_INTERNAL_d26b188f_4_k_cu_d11b91c4_245514cuda3std3__45__cpo4cendE)
_ZN40_INTERNAL_d26b188f_4_k_cu_d11b91c4_245514cuda3std3__45__cpo4cendE:
	.zero		1
	.type		_ZN40_INTERNAL_d26b188f_4_k_cu_d11b91c4_245514cuda3std6ranges3__45__cpo4swapE,@object
	.size		_ZN40_INTERNAL_d26b188f_4_k_cu_d11b91c4_245514cuda3std6ranges3__45__cpo4swapE,(.L_8 - _ZN40_INTERNAL_d26b188f_4_k_cu_d11b91c4_245514cuda3std6ranges3__45__cpo4swapE)
_ZN40_INTERNAL_d26b188f_4_k_cu_d11b91c4_245514cuda3std6ranges3__45__cpo4swapE:
	.zero		1
.L_8:


//--------------------- .nv.constant0._ZN7cutlass13device_kernelINS_4gemm6kernel13GemmUniversalIN4cute5tupleIJiiiiEEENS1_10collective13CollectiveMmaINS1_34MainloopSm90TmaGmmaWarpSpecializedILi4ENS5_IJNS4_1CILi1EEESB_SB_EEENS1_35KernelTmaWarpSpecializedCooperativeEEENS5_IJNSA_ILi128EEENSA_ILi256EEENSA_ILi32EEEEEEfNS5_IJlSB_lEEEfSJ_NS4_8TiledMMAINS4_8MMA_AtomIJNS4_4SM904GMMA30MMA_64x256x8_F32TF32TF32_SS_TNILNSN_7ScaleInE1ELSP_1EEEEEENS4_6LayoutINS5_IJNSA_ILi2EEESB_SB_EEENS5_IJSB_NSA_ILi0EEESV_EEEEENS5_IJNS4_10UnderscoreESY_SY_EEEEENS4_13SM90_TMA_LOADENS4_14ComposedLayoutINS4_7SwizzleILi3ELi4ELi3EEENS4_18smem_ptr_flag_bitsILi32EEENSS_INS5_IJNSA_ILi8EEESH_EEENS5_IJSH_SB_EEEEEEEvNS4_8identityES11_S1B_vS1C_EENS_8epilogue10collective6detail29Sm90TmaWarpSpecializedAdapterINS1F_15DefaultEpilogueIfSJ_SJ_NS1E_6thread17LinearCombinationIfLi1EffLNS1J_9ScaleType4KindE0ELNS_15FloatRoundStyleE2EfEENS1_15EpilogueDefaultEEEEEvvEEEEvNT_6ParamsE --------------------------
	.section	.nv.constant0._ZN7cutlass13device_kernelINS_4gemm6kernel13GemmUniversalIN4cute5tupleIJiiiiEEENS1_10collective13CollectiveMmaINS1_34MainloopSm90TmaGmmaWarpSpecializedILi4ENS5_IJNS4_1CILi1EEESB_SB_EEENS1_35KernelTmaWarpSpecializedCooperativeEEENS5_IJNSA_ILi128EEENSA_ILi256EEENSA_ILi32EEEEEEfNS5_IJlSB_lEEEfSJ_NS4_8TiledMMAINS4_8MMA_AtomIJNS4_4SM904GMMA30MMA_64x256x8_F32TF32TF32_SS_TNILNSN_7ScaleInE1ELSP_1EEEEEENS4_6LayoutINS5_IJNSA_ILi2EEESB_SB_EEENS5_IJSB_NSA_ILi0EEESV_EEEEENS5_IJNS4_10UnderscoreESY_SY_EEEEENS4_13SM90_TMA_LOADENS4_14ComposedLayoutINS4_7SwizzleILi3ELi4ELi3EEENS4_18smem_ptr_flag_bitsILi32EEENSS_INS5_IJNSA_ILi8EEESH_EEENS5_IJSH_SB_EEEEEEEvNS4_8identityES11_S1B_vS1C_EENS_8epilogue10collective6detail29Sm90TmaWarpSpecializedAdapterINS1F_15DefaultEpilogueIfSJ_SJ_NS1E_6thread17LinearCombinationIfLi1EffLNS1J_9ScaleType4KindE0ELNS_15FloatRoundStyleE2EfEENS1_15EpilogueDefaultEEEEEvvEEEEvNT_6ParamsE,"a",@progbits
	.sectionflags	@""
	.align	4
.nv.constant0._ZN7cutlass13device_kernelINS_4gemm6kernel13GemmUniversalIN4cute5tupleIJiiiiEEENS1_10collective13CollectiveMmaINS1_34MainloopSm90TmaGmmaWarpSpecializedILi4ENS5_IJNS4_1CILi1EEESB_SB_EEENS1_35KernelTmaWarpSpecializedCooperativeEEENS5_IJNSA_ILi128EEENSA_ILi256EEENSA_ILi32EEEEEEfNS5_IJlSB_lEEEfSJ_NS4_8TiledMMAINS4_8MMA_AtomIJNS4_4SM904GMMA30MMA_64x256x8_F32TF32TF32_SS_TNILNSN_7ScaleInE1ELSP_1EEEEEENS4_6LayoutINS5_IJNSA_ILi2EEESB_SB_EEENS5_IJSB_NSA_ILi0EEESV_EEEEENS5_IJNS4_10UnderscoreESY_SY_EEEEENS4_13SM90_TMA_LOADENS4_14ComposedLayoutINS4_7SwizzleILi3ELi4ELi3EEENS4_18smem_ptr_flag_bitsILi32EEENSS_INS5_IJNSA_ILi8EEESH_EEENS5_IJSH_SB_EEEEEEEvNS4_8identityES11_S1B_vS1C_EENS_8epilogue10collective6detail29Sm90TmaWarpSpecializedAdapterINS1F_15DefaultEpilogueIfSJ_SJ_NS1E_6thread17LinearCombinationIfLi1EffLNS1J_9ScaleType4KindE0ELNS_15FloatRoundStyleE2EfEENS1_15EpilogueDefaultEEEEEvvEEEEvNT_6ParamsE:
	.zero		1664


//--------------------- SYMBOLS --------------------------

	.type		.nv.reservedSmem.offset0,@object
	.size		.nv.reservedSmem.offset0,0x4
	.type		__assertfail,@function
